//
// Generated by NVIDIA NVVM Compiler
//
// Compiler Build ID: CL-36424714
// Cuda compilation tools, release 13.0, V13.0.88
// Based on NVVM 20.0.0
//

.version 9.0
.target sm_100
.address_size 64

	// .globl	_Z17softmax_attentionPKfS0_S0_Pfiii
// _ZZ17softmax_attentionPKfS0_S0_PfiiiE3Q_s has been demoted
// _ZZ17softmax_attentionPKfS0_S0_PfiiiE5s_sum has been demoted
// _ZZ17softmax_attentionPKfS0_S0_PfiiiE5s_max has been demoted
// _ZZ17softmax_attentionPKfS0_S0_PfiiiE5max_x has been demoted
// _ZZ17softmax_attentionPKfS0_S0_PfiiiE9total_sum has been demoted

.visible .entry _Z17softmax_attentionPKfS0_S0_Pfiii(
	.param .u64 .ptr .align 1 _Z17softmax_attentionPKfS0_S0_Pfiii_param_0,
	.param .u64 .ptr .align 1 _Z17softmax_attentionPKfS0_S0_Pfiii_param_1,
	.param .u64 .ptr .align 1 _Z17softmax_attentionPKfS0_S0_Pfiii_param_2,
	.param .u64 .ptr .align 1 _Z17softmax_attentionPKfS0_S0_Pfiii_param_3,
	.param .u32 _Z17softmax_attentionPKfS0_S0_Pfiii_param_4,
	.param .u32 _Z17softmax_attentionPKfS0_S0_Pfiii_param_5,
	.param .u32 _Z17softmax_attentionPKfS0_S0_Pfiii_param_6
)
{
	.reg .pred 	%p<114>;
	.reg .b32 	%r<185>;
	.reg .b32 	%f<589>;
	.reg .b64 	%rd<42>;
	// demoted variable
	.shared .align 4 .b8 _ZZ17softmax_attentionPKfS0_S0_PfiiiE3Q_s[4096];
	// demoted variable
	.shared .align 4 .b8 _ZZ17softmax_attentionPKfS0_S0_PfiiiE5s_sum[4096];
	// demoted variable
	.shared .align 4 .b8 _ZZ17softmax_attentionPKfS0_S0_PfiiiE5s_max[4096];
	// demoted variable
	.shared .align 4 .f32 _ZZ17softmax_attentionPKfS0_S0_PfiiiE5max_x;
	// demoted variable
	.shared .align 4 .f32 _ZZ17softmax_attentionPKfS0_S0_PfiiiE9total_sum;
	ld.param.u64 	%rd10, [_Z17softmax_attentionPKfS0_S0_Pfiii_param_0];
	ld.param.u64 	%rd11, [_Z17softmax_attentionPKfS0_S0_Pfiii_param_1];
	ld.param.u64 	%rd12, [_Z17softmax_attentionPKfS0_S0_Pfiii_param_2];
	ld.param.u64 	%rd13, [_Z17softmax_attentionPKfS0_S0_Pfiii_param_3];
	ld.param.u32 	%r69, [_Z17softmax_attentionPKfS0_S0_Pfiii_param_5];
	ld.param.u32 	%r70, [_Z17softmax_attentionPKfS0_S0_Pfiii_param_6];
	cvta.to.global.u64 	%rd1, %rd11;
	cvta.to.global.u64 	%rd2, %rd12;
	cvta.to.global.u64 	%rd3, %rd13;
	mov.u32 	%r1, %tid.x;
	mov.u32 	%r71, %ctaid.x;
	mul.lo.s32 	%r2, %r70, %r71;
	cvt.rn.f32.s32 	%f181, %r70;
	sqrt.rn.f32 	%f1, %f181;
	bar.sync 	0;
	setp.ge.s32 	%p3, %r1, %r70;
	@%p3 bra 	$L__BB0_3;
	mov.u32 	%r3, %ntid.x;
	cvta.to.global.u64 	%rd4, %rd10;
	mov.u32 	%r74, _ZZ17softmax_attentionPKfS0_S0_PfiiiE3Q_s;
	mov.u32 	%r169, %r1;
$L__BB0_2:
	add.s32 	%r72, %r169, %r2;
	mul.wide.s32 	%rd14, %r72, 4;
	add.s64 	%rd15, %rd4, %rd14;
	ld.global.f32 	%f182, [%rd15];
	shl.b32 	%r73, %r169, 2;
	add.s32 	%r75, %r74, %r73;
	st.shared.f32 	[%r75], %f182;
	add.s32 	%r169, %r169, %r3;
	setp.lt.s32 	%p4, %r169, %r70;
	@%p4 bra 	$L__BB0_2;
$L__BB0_3:
	bar.sync 	0;
	setp.ge.s32 	%p5, %r1, %r69;
	mov.f32 	%f478, 0fFF800000;
	mov.f32 	%f477, 0f00000000;
	@%p5 bra 	$L__BB0_30;
	setp.gt.s32 	%p6, %r70, 0;
	mov.u32 	%r6, %ntid.x;
	@%p6 bra 	$L__BB0_9;
	mov.f32 	%f477, 0f00000000;
	div.rn.f32 	%f2, %f477, %f1;
	mov.pred 	%p113, 0;
	mov.f32 	%f478, 0fFF800000;
	mov.u32 	%r175, %r1;
$L__BB0_6:
	mov.f32 	%f25, %f477;
	mov.f32 	%f24, %f478;
	mov.f32 	%f477, 0f3F800000;
	not.pred 	%p8, %p113;
	mov.f32 	%f478, %f2;
	@%p8 bra 	$L__BB0_29;
	setp.leu.f32 	%p9, %f2, %f24;
	@%p9 bra 	$L__BB0_28;
	sub.f32 	%f191, %f24, %f2;
	mul.f32 	%f192, %f191, 0f3FB8AA3B;
	ex2.approx.f32 	%f193, %f192;
	fma.rn.f32 	%f477, %f25, %f193, 0f3F800000;
	mov.f32 	%f478, %f2;
	bra.uni 	$L__BB0_29;
$L__BB0_9:
	add.s32 	%r7, %r70, -1;
	and.b32  	%r8, %r70, 15;
	add.s32 	%r9, %r8, -1;
	and.b32  	%r10, %r70, 7;
	add.s32 	%r11, %r10, -1;
	and.b32  	%r12, %r70, 2147483632;
	and.b32  	%r13, %r70, 3;
	mov.pred 	%p112, 0;
	mov.f32 	%f477, 0f00000000;
	mov.f32 	%f478, 0fFF800000;
	mov.u32 	%r170, %r1;
$L__BB0_10:
	mov.f32 	%f4, %f477;
	mov.f32 	%f3, %f478;
	setp.lt.u32 	%p13, %r7, 15;
	mul.lo.s32 	%r15, %r170, %r70;
	mov.f32 	%f476, 0f00000000;
	mov.b32 	%r173, 0;
	@%p13 bra 	$L__BB0_13;
	mov.f32 	%f476, 0f00000000;
	mov.b32 	%r171, 0;
$L__BB0_12:
	.pragma "nounroll";
	shl.b32 	%r78, %r171, 2;
	mov.u32 	%r79, _ZZ17softmax_attentionPKfS0_S0_PfiiiE3Q_s;
	add.s32 	%r80, %r79, %r78;
	ld.shared.f32 	%f199, [%r80];
	add.s32 	%r81, %r171, %r15;
	mul.wide.s32 	%rd16, %r81, 4;
	add.s64 	%rd17, %rd1, %rd16;
	ld.global.f32 	%f200, [%rd17];
	fma.rn.f32 	%f201, %f199, %f200, %f476;
	ld.shared.f32 	%f202, [%r80+4];
	ld.global.f32 	%f203, [%rd17+4];
	fma.rn.f32 	%f204, %f202, %f203, %f201;
	ld.shared.f32 	%f205, [%r80+8];
	ld.global.f32 	%f206, [%rd17+8];
	fma.rn.f32 	%f207, %f205, %f206, %f204;
	ld.shared.f32 	%f208, [%r80+12];
	ld.global.f32 	%f209, [%rd17+12];
	fma.rn.f32 	%f210, %f208, %f209, %f207;
	ld.shared.f32 	%f211, [%r80+16];
	ld.global.f32 	%f212, [%rd17+16];
	fma.rn.f32 	%f213, %f211, %f212, %f210;
	ld.shared.f32 	%f214, [%r80+20];
	ld.global.f32 	%f215, [%rd17+20];
	fma.rn.f32 	%f216, %f214, %f215, %f213;
	ld.shared.f32 	%f217, [%r80+24];
	ld.global.f32 	%f218, [%rd17+24];
	fma.rn.f32 	%f219, %f217, %f218, %f216;
	ld.shared.f32 	%f220, [%r80+28];
	ld.global.f32 	%f221, [%rd17+28];
	fma.rn.f32 	%f222, %f220, %f221, %f219;
	ld.shared.f32 	%f223, [%r80+32];
	ld.global.f32 	%f224, [%rd17+32];
	fma.rn.f32 	%f225, %f223, %f224, %f222;
	ld.shared.f32 	%f226, [%r80+36];
	ld.global.f32 	%f227, [%rd17+36];
	fma.rn.f32 	%f228, %f226, %f227, %f225;
	ld.shared.f32 	%f229, [%r80+40];
	ld.global.f32 	%f230, [%rd17+40];
	fma.rn.f32 	%f231, %f229, %f230, %f228;
	ld.shared.f32 	%f232, [%r80+44];
	ld.global.f32 	%f233, [%rd17+44];
	fma.rn.f32 	%f234, %f232, %f233, %f231;
	ld.shared.f32 	%f235, [%r80+48];
	ld.global.f32 	%f236, [%rd17+48];
	fma.rn.f32 	%f237, %f235, %f236, %f234;
	ld.shared.f32 	%f238, [%r80+52];
	ld.global.f32 	%f239, [%rd17+52];
	fma.rn.f32 	%f240, %f238, %f239, %f237;
	ld.shared.f32 	%f241, [%r80+56];
	ld.global.f32 	%f242, [%rd17+56];
	fma.rn.f32 	%f243, %f241, %f242, %f240;
	ld.shared.f32 	%f244, [%r80+60];
	ld.global.f32 	%f245, [%rd17+60];
	fma.rn.f32 	%f476, %f244, %f245, %f243;
	add.s32 	%r171, %r171, 16;
	setp.ne.s32 	%p14, %r171, %r12;
	mov.u32 	%r173, %r12;
	@%p14 bra 	$L__BB0_12;
$L__BB0_13:
	setp.eq.s32 	%p15, %r8, 0;
	@%p15 bra 	$L__BB0_23;
	setp.lt.u32 	%p16, %r9, 7;
	@%p16 bra 	$L__BB0_16;
	shl.b32 	%r82, %r173, 2;
	mov.u32 	%r83, _ZZ17softmax_attentionPKfS0_S0_PfiiiE3Q_s;
	add.s32 	%r84, %r83, %r82;
	ld.shared.f32 	%f247, [%r84];
	add.s32 	%r85, %r173, %r15;
	mul.wide.s32 	%rd18, %r85, 4;
	add.s64 	%rd19, %rd1, %rd18;
	ld.global.f32 	%f248, [%rd19];
	fma.rn.f32 	%f249, %f247, %f248, %f476;
	ld.shared.f32 	%f250, [%r84+4];
	ld.global.f32 	%f251, [%rd19+4];
	fma.rn.f32 	%f252, %f250, %f251, %f249;
	ld.shared.f32 	%f253, [%r84+8];
	ld.global.f32 	%f254, [%rd19+8];
	fma.rn.f32 	%f255, %f253, %f254, %f252;
	ld.shared.f32 	%f256, [%r84+12];
	ld.global.f32 	%f257, [%rd19+12];
	fma.rn.f32 	%f258, %f256, %f257, %f255;
	ld.shared.f32 	%f259, [%r84+16];
	ld.global.f32 	%f260, [%rd19+16];
	fma.rn.f32 	%f261, %f259, %f260, %f258;
	ld.shared.f32 	%f262, [%r84+20];
	ld.global.f32 	%f263, [%rd19+20];
	fma.rn.f32 	%f264, %f262, %f263, %f261;
	ld.shared.f32 	%f265, [%r84+24];
	ld.global.f32 	%f266, [%rd19+24];
	fma.rn.f32 	%f267, %f265, %f266, %f264;
	ld.shared.f32 	%f268, [%r84+28];
	ld.global.f32 	%f269, [%rd19+28];
	fma.rn.f32 	%f476, %f268, %f269, %f267;
	add.s32 	%r173, %r173, 8;
$L__BB0_16:
	setp.eq.s32 	%p17, %r10, 0;
	@%p17 bra 	$L__BB0_23;
	setp.lt.u32 	%p18, %r11, 3;
	@%p18 bra 	$L__BB0_19;
	shl.b32 	%r86, %r173, 2;
	mov.u32 	%r87, _ZZ17softmax_attentionPKfS0_S0_PfiiiE3Q_s;
	add.s32 	%r88, %r87, %r86;
	ld.shared.f32 	%f271, [%r88];
	add.s32 	%r89, %r173, %r15;
	mul.wide.s32 	%rd20, %r89, 4;
	add.s64 	%rd21, %rd1, %rd20;
	ld.global.f32 	%f272, [%rd21];
	fma.rn.f32 	%f273, %f271, %f272, %f476;
	ld.shared.f32 	%f274, [%r88+4];
	ld.global.f32 	%f275, [%rd21+4];
	fma.rn.f32 	%f276, %f274, %f275, %f273;
	ld.shared.f32 	%f277, [%r88+8];
	ld.global.f32 	%f278, [%rd21+8];
	fma.rn.f32 	%f279, %f277, %f278, %f276;
	ld.shared.f32 	%f280, [%r88+12];
	ld.global.f32 	%f281, [%rd21+12];
	fma.rn.f32 	%f476, %f280, %f281, %f279;
	add.s32 	%r173, %r173, 4;
$L__BB0_19:
	setp.eq.s32 	%p19, %r13, 0;
	@%p19 bra 	$L__BB0_23;
	setp.eq.s32 	%p20, %r13, 1;
	shl.b32 	%r90, %r173, 2;
	mov.u32 	%r91, _ZZ17softmax_attentionPKfS0_S0_PfiiiE3Q_s;
	add.s32 	%r23, %r91, %r90;
	ld.shared.f32 	%f282, [%r23];
	add.s32 	%r92, %r173, %r15;
	mul.wide.s32 	%rd22, %r92, 4;
	add.s64 	%rd5, %rd1, %rd22;
	ld.global.f32 	%f283, [%rd5];
	fma.rn.f32 	%f476, %f282, %f283, %f476;
	@%p20 bra 	$L__BB0_23;
	setp.eq.s32 	%p21, %r13, 2;
	ld.shared.f32 	%f284, [%r23+4];
	ld.global.f32 	%f285, [%rd5+4];
	fma.rn.f32 	%f476, %f284, %f285, %f476;
	@%p21 bra 	$L__BB0_23;
	ld.shared.f32 	%f286, [%r23+8];
	ld.global.f32 	%f287, [%rd5+8];
	fma.rn.f32 	%f476, %f286, %f287, %f476;
$L__BB0_23:
	div.rn.f32 	%f478, %f476, %f1;
	mov.f32 	%f477, 0f3F800000;
	not.pred 	%p22, %p112;
	@%p22 bra 	$L__BB0_27;
	setp.gt.f32 	%p23, %f478, %f3;
	@%p23 bra 	$L__BB0_26;
	sub.f32 	%f289, %f478, %f3;
	mul.f32 	%f290, %f289, 0f3FB8AA3B;
	ex2.approx.f32 	%f291, %f290;
	add.f32 	%f477, %f4, %f291;
	mov.f32 	%f478, %f3;
	bra.uni 	$L__BB0_27;
$L__BB0_26:
	sub.f32 	%f292, %f3, %f478;
	mul.f32 	%f293, %f292, 0f3FB8AA3B;
	ex2.approx.f32 	%f294, %f293;
	fma.rn.f32 	%f477, %f4, %f294, 0f3F800000;
$L__BB0_27:
	add.s32 	%r170, %r170, %r6;
	setp.lt.s32 	%p25, %r170, %r69;
	mov.pred 	%p112, -1;
	@%p25 bra 	$L__BB0_10;
	bra.uni 	$L__BB0_30;
$L__BB0_28:
	sub.f32 	%f188, %f2, %f24;
	mul.f32 	%f189, %f188, 0f3FB8AA3B;
	ex2.approx.f32 	%f190, %f189;
	add.f32 	%f477, %f25, %f190;
	mov.f32 	%f478, %f24;
$L__BB0_29:
	add.s32 	%r175, %r175, %r6;
	setp.lt.s32 	%p11, %r175, %r69;
	mov.pred 	%p113, -1;
	@%p11 bra 	$L__BB0_6;
$L__BB0_30:
	shl.b32 	%r93, %r1, 2;
	mov.u32 	%r94, _ZZ17softmax_attentionPKfS0_S0_PfiiiE5s_sum;
	add.s32 	%r27, %r94, %r93;
	st.shared.f32 	[%r27], %f477;
	mov.u32 	%r95, _ZZ17softmax_attentionPKfS0_S0_PfiiiE5s_max;
	add.s32 	%r28, %r95, %r93;
	st.shared.f32 	[%r28], %f478;
	bar.sync 	0;
	add.s32 	%r96, %r69, 1;
	mov.u32 	%r29, %ntid.x;
	min.u32 	%r30, %r96, %r29;
	setp.lt.u32 	%p26, %r30, 2;
	@%p26 bra 	$L__BB0_40;
	mov.u32 	%r176, %r30;
$L__BB0_32:
	mov.u32 	%r31, %r176;
	shr.u32 	%r176, %r31, 1;
	add.s32 	%r97, %r176, %r1;
	setp.ge.u32 	%p27, %r97, %r30;
	setp.ge.u32 	%p28, %r1, %r176;
	or.pred  	%p29, %p28, %p27;
	@%p29 bra 	$L__BB0_39;
	ld.shared.f32 	%f32, [%r27];
	shl.b32 	%r98, %r176, 2;
	add.s32 	%r99, %r27, %r98;
	ld.shared.f32 	%f33, [%r99];
	ld.shared.f32 	%f34, [%r28];
	add.s32 	%r100, %r28, %r98;
	ld.shared.f32 	%f35, [%r100];
	setp.eq.f32 	%p30, %f33, 0f00000000;
	@%p30 bra 	$L__BB0_39;
	setp.neu.f32 	%p31, %f32, 0f00000000;
	@%p31 bra 	$L__BB0_36;
	st.shared.f32 	[%r27], %f33;
	st.shared.f32 	[%r28], %f35;
	bra.uni 	$L__BB0_39;
$L__BB0_36:
	setp.geu.f32 	%p32, %f34, %f35;
	@%p32 bra 	$L__BB0_38;
	sub.f32 	%f299, %f34, %f35;
	mul.f32 	%f300, %f299, 0f3FB8AA3B;
	ex2.approx.f32 	%f301, %f300;
	fma.rn.f32 	%f302, %f32, %f301, %f33;
	st.shared.f32 	[%r27], %f302;
	st.shared.f32 	[%r28], %f35;
	bra.uni 	$L__BB0_39;
$L__BB0_38:
	sub.f32 	%f295, %f35, %f34;
	mul.f32 	%f296, %f295, 0f3FB8AA3B;
	ex2.approx.f32 	%f297, %f296;
	fma.rn.f32 	%f298, %f33, %f297, %f32;
	st.shared.f32 	[%r27], %f298;
$L__BB0_39:
	bar.sync 	0;
	setp.gt.u32 	%p33, %r31, 3;
	@%p33 bra 	$L__BB0_32;
$L__BB0_40:
	setp.ne.s32 	%p34, %r1, 0;
	@%p34 bra 	$L__BB0_42;
	ld.shared.f32 	%f303, [_ZZ17softmax_attentionPKfS0_S0_PfiiiE5s_max];
	st.shared.f32 	[_ZZ17softmax_attentionPKfS0_S0_PfiiiE5max_x], %f303;
	ld.shared.f32 	%f304, [_ZZ17softmax_attentionPKfS0_S0_PfiiiE5s_sum];
	st.shared.f32 	[_ZZ17softmax_attentionPKfS0_S0_PfiiiE9total_sum], %f304;
$L__BB0_42:
	bar.sync 	0;
	setp.lt.s32 	%p35, %r70, 1;
	@%p35 bra 	$L__BB0_189;
	add.s32 	%r33, %r70, -1;
	and.b32  	%r34, %r70, 15;
	and.b32  	%r35, %r70, 7;
	and.b32  	%r36, %r70, 2147483632;
	and.b32  	%r37, %r70, 3;
	neg.s32 	%r38, %r36;
	add.s64 	%rd6, %rd1, 32;
	mov.b32 	%r177, 0;
$L__BB0_44:
	setp.ge.s32 	%p36, %r1, %r69;
	mov.f32 	%f556, 0f00000000;
	mov.f32 	%f555, %f556;
	mov.f32 	%f554, %f556;
	mov.f32 	%f553, %f556;
	mov.f32 	%f552, %f556;
	mov.f32 	%f551, %f556;
	mov.f32 	%f550, %f556;
	mov.f32 	%f549, %f556;
	mov.f32 	%f548, %f556;
	mov.f32 	%f547, %f556;
	mov.f32 	%f546, %f556;
	mov.f32 	%f545, %f556;
	mov.f32 	%f544, %f556;
	mov.f32 	%f543, %f556;
	mov.f32 	%f542, %f556;
	mov.f32 	%f541, %f556;
	mov.f32 	%f540, %f556;
	mov.f32 	%f539, %f556;
	mov.f32 	%f538, %f556;
	mov.f32 	%f537, %f556;
	mov.f32 	%f536, %f556;
	mov.f32 	%f535, %f556;
	mov.f32 	%f534, %f556;
	mov.f32 	%f533, %f556;
	mov.f32 	%f532, %f556;
	mov.f32 	%f531, %f556;
	mov.f32 	%f530, %f556;
	mov.f32 	%f529, %f556;
	mov.f32 	%f528, %f556;
	mov.f32 	%f527, %f556;
	mov.f32 	%f526, %f556;
	mov.f32 	%f525, %f556;
	@%p36 bra 	$L__BB0_124;
	ld.shared.f32 	%f36, [_ZZ17softmax_attentionPKfS0_S0_PfiiiE5max_x];
	ld.shared.f32 	%f37, [_ZZ17softmax_attentionPKfS0_S0_PfiiiE9total_sum];
	add.s32 	%r40, %r177, 2;
	add.s32 	%r41, %r177, 3;
	add.s32 	%r42, %r177, 4;
	add.s32 	%r43, %r177, 17;
	add.s32 	%r44, %r177, 18;
	add.s32 	%r45, %r177, 19;
	add.s32 	%r46, %r177, 20;
	add.s32 	%r47, %r177, 21;
	add.s32 	%r48, %r177, 22;
	add.s32 	%r49, %r177, 23;
	add.s32 	%r50, %r177, 24;
	add.s32 	%r51, %r177, 25;
	add.s32 	%r52, %r177, 27;
	mov.f32 	%f556, 0f00000000;
	cvt.s64.s32 	%rd33, %r177;
	mov.u32 	%r178, %r1;
$L__BB0_46:
	setp.lt.u32 	%p37, %r33, 15;
	mul.lo.s32 	%r54, %r178, %r70;
	mov.f32 	%f524, 0f00000000;
	mov.b32 	%r183, 0;
	@%p37 bra 	$L__BB0_49;
	mov.u32 	%r104, _ZZ17softmax_attentionPKfS0_S0_PfiiiE3Q_s;
	add.s32 	%r180, %r104, 32;
	mov.f32 	%f524, 0f00000000;
	mov.u32 	%r179, %r54;
	mov.u32 	%r181, %r38;
$L__BB0_48:
	.pragma "nounroll";
	mul.wide.s32 	%rd23, %r179, 4;
	add.s64 	%rd24, %rd6, %rd23;
	ld.shared.f32 	%f310, [%r180+-32];
	ld.global.f32 	%f311, [%rd24+-32];
	fma.rn.f32 	%f312, %f310, %f311, %f524;
	ld.shared.f32 	%f313, [%r180+-28];
	ld.global.f32 	%f314, [%rd24+-28];
	fma.rn.f32 	%f315, %f313, %f314, %f312;
	ld.shared.f32 	%f316, [%r180+-24];
	ld.global.f32 	%f317, [%rd24+-24];
	fma.rn.f32 	%f318, %f316, %f317, %f315;
	ld.shared.f32 	%f319, [%r180+-20];
	ld.global.f32 	%f320, [%rd24+-20];
	fma.rn.f32 	%f321, %f319, %f320, %f318;
	ld.shared.f32 	%f322, [%r180+-16];
	ld.global.f32 	%f323, [%rd24+-16];
	fma.rn.f32 	%f324, %f322, %f323, %f321;
	ld.shared.f32 	%f325, [%r180+-12];
	ld.global.f32 	%f326, [%rd24+-12];
	fma.rn.f32 	%f327, %f325, %f326, %f324;
	ld.shared.f32 	%f328, [%r180+-8];
	ld.global.f32 	%f329, [%rd24+-8];
	fma.rn.f32 	%f330, %f328, %f329, %f327;
	ld.shared.f32 	%f331, [%r180+-4];
	ld.global.f32 	%f332, [%rd24+-4];
	fma.rn.f32 	%f333, %f331, %f332, %f330;
	ld.shared.f32 	%f334, [%r180];
	ld.global.f32 	%f335, [%rd24];
	fma.rn.f32 	%f336, %f334, %f335, %f333;
	ld.shared.f32 	%f337, [%r180+4];
	ld.global.f32 	%f338, [%rd24+4];
	fma.rn.f32 	%f339, %f337, %f338, %f336;
	ld.shared.f32 	%f340, [%r180+8];
	ld.global.f32 	%f341, [%rd24+8];
	fma.rn.f32 	%f342, %f340, %f341, %f339;
	ld.shared.f32 	%f343, [%r180+12];
	ld.global.f32 	%f344, [%rd24+12];
	fma.rn.f32 	%f345, %f343, %f344, %f342;
	ld.shared.f32 	%f346, [%r180+16];
	ld.global.f32 	%f347, [%rd24+16];
	fma.rn.f32 	%f348, %f346, %f347, %f345;
	ld.shared.f32 	%f349, [%r180+20];
	ld.global.f32 	%f350, [%rd24+20];
	fma.rn.f32 	%f351, %f349, %f350, %f348;
	ld.shared.f32 	%f352, [%r180+24];
	ld.global.f32 	%f353, [%rd24+24];
	fma.rn.f32 	%f354, %f352, %f353, %f351;
	ld.shared.f32 	%f355, [%r180+28];
	ld.global.f32 	%f356, [%rd24+28];
	fma.rn.f32 	%f524, %f355, %f356, %f354;
	add.s32 	%r181, %r181, 16;
	add.s32 	%r180, %r180, 64;
	add.s32 	%r179, %r179, 16;
	setp.ne.s32 	%p38, %r181, 0;
	mov.u32 	%r183, %r36;
	@%p38 bra 	$L__BB0_48;
$L__BB0_49:
	setp.eq.s32 	%p39, %r34, 0;
	@%p39 bra 	$L__BB0_59;
	add.s32 	%r105, %r34, -1;
	setp.lt.u32 	%p40, %r105, 7;
	@%p40 bra 	$L__BB0_52;
	shl.b32 	%r106, %r183, 2;
	mov.u32 	%r107, _ZZ17softmax_attentionPKfS0_S0_PfiiiE3Q_s;
	add.s32 	%r108, %r107, %r106;
	ld.shared.f32 	%f358, [%r108];
	add.s32 	%r109, %r183, %r54;
	mul.wide.s32 	%rd25, %r109, 4;
	add.s64 	%rd26, %rd1, %rd25;
	ld.global.f32 	%f359, [%rd26];
	fma.rn.f32 	%f360, %f358, %f359, %f524;
	ld.shared.f32 	%f361, [%r108+4];
	ld.global.f32 	%f362, [%rd26+4];
	fma.rn.f32 	%f363, %f361, %f362, %f360;
	ld.shared.f32 	%f364, [%r108+8];
	ld.global.f32 	%f365, [%rd26+8];
	fma.rn.f32 	%f366, %f364, %f365, %f363;
	ld.shared.f32 	%f367, [%r108+12];
	ld.global.f32 	%f368, [%rd26+12];
	fma.rn.f32 	%f369, %f367, %f368, %f366;
	ld.shared.f32 	%f370, [%r108+16];
	ld.global.f32 	%f371, [%rd26+16];
	fma.rn.f32 	%f372, %f370, %f371, %f369;
	ld.shared.f32 	%f373, [%r108+20];
	ld.global.f32 	%f374, [%rd26+20];
	fma.rn.f32 	%f375, %f373, %f374, %f372;
	ld.shared.f32 	%f376, [%r108+24];
	ld.global.f32 	%f377, [%rd26+24];
	fma.rn.f32 	%f378, %f376, %f377, %f375;
	ld.shared.f32 	%f379, [%r108+28];
	ld.global.f32 	%f380, [%rd26+28];
	fma.rn.f32 	%f524, %f379, %f380, %f378;
	add.s32 	%r183, %r183, 8;
$L__BB0_52:
	setp.eq.s32 	%p41, %r35, 0;
	@%p41 bra 	$L__BB0_59;
	add.s32 	%r110, %r35, -1;
	setp.lt.u32 	%p42, %r110, 3;
	@%p42 bra 	$L__BB0_55;
	shl.b32 	%r111, %r183, 2;
	mov.u32 	%r112, _ZZ17softmax_attentionPKfS0_S0_PfiiiE3Q_s;
	add.s32 	%r113, %r112, %r111;
	ld.shared.f32 	%f382, [%r113];
	add.s32 	%r114, %r183, %r54;
	mul.wide.s32 	%rd27, %r114, 4;
	add.s64 	%rd28, %rd1, %rd27;
	ld.global.f32 	%f383, [%rd28];
	fma.rn.f32 	%f384, %f382, %f383, %f524;
	ld.shared.f32 	%f385, [%r113+4];
	ld.global.f32 	%f386, [%rd28+4];
	fma.rn.f32 	%f387, %f385, %f386, %f384;
	ld.shared.f32 	%f388, [%r113+8];
	ld.global.f32 	%f389, [%rd28+8];
	fma.rn.f32 	%f390, %f388, %f389, %f387;
	ld.shared.f32 	%f391, [%r113+12];
	ld.global.f32 	%f392, [%rd28+12];
	fma.rn.f32 	%f524, %f391, %f392, %f390;
	add.s32 	%r183, %r183, 4;
$L__BB0_55:
	setp.eq.s32 	%p43, %r37, 0;
	@%p43 bra 	$L__BB0_59;
	setp.eq.s32 	%p44, %r37, 1;
	shl.b32 	%r115, %r183, 2;
	mov.u32 	%r116, _ZZ17softmax_attentionPKfS0_S0_PfiiiE3Q_s;
	add.s32 	%r66, %r116, %r115;
	ld.shared.f32 	%f393, [%r66];
	add.s32 	%r117, %r183, %r54;
	mul.wide.s32 	%rd29, %r117, 4;
	add.s64 	%rd7, %rd1, %rd29;
	ld.global.f32 	%f394, [%rd7];
	fma.rn.f32 	%f524, %f393, %f394, %f524;
	@%p44 bra 	$L__BB0_59;
	setp.eq.s32 	%p45, %r37, 2;
	ld.shared.f32 	%f395, [%r66+4];
	ld.global.f32 	%f396, [%rd7+4];
	fma.rn.f32 	%f524, %f395, %f396, %f524;
	@%p45 bra 	$L__BB0_59;
	ld.shared.f32 	%f397, [%r66+8];
	ld.global.f32 	%f398, [%rd7+8];
	fma.rn.f32 	%f524, %f397, %f398, %f524;
$L__BB0_59:
	setp.ge.s32 	%p46, %r177, %r70;
	div.rn.f32 	%f399, %f524, %f1;
	sub.f32 	%f400, %f399, %f36;
	mul.f32 	%f401, %f400, 0f3FB8AA3B;
	ex2.approx.f32 	%f402, %f401;
	div.rn.f32 	%f84, %f402, %f37;
	@%p46 bra 	$L__BB0_61;
	add.s32 	%r118, %r177, %r54;
	mul.wide.s32 	%rd30, %r118, 4;
	add.s64 	%rd31, %rd2, %rd30;
	ld.global.f32 	%f403, [%rd31];
	fma.rn.f32 	%f525, %f84, %f403, %f525;
$L__BB0_61:
	add.s32 	%r119, %r177, 1;
	setp.ge.s32 	%p47, %r119, %r70;
	cvt.s64.s32 	%rd32, %r54;
	add.s64 	%rd34, %rd33, %rd32;
	shl.b64 	%rd35, %rd34, 2;
	add.s64 	%rd8, %rd2, %rd35;
	@%p47 bra 	$L__BB0_63;
	ld.global.f32 	%f404, [%rd8+4];
	fma.rn.f32 	%f526, %f84, %f404, %f526;
$L__BB0_63:
	setp.ge.s32 	%p48, %r40, %r70;
	@%p48 bra 	$L__BB0_65;
	ld.global.f32 	%f405, [%rd8+8];
	fma.rn.f32 	%f527, %f84, %f405, %f527;
$L__BB0_65:
	setp.ge.s32 	%p49, %r41, %r70;
	@%p49 bra 	$L__BB0_67;
	ld.global.f32 	%f406, [%rd8+12];
	fma.rn.f32 	%f528, %f84, %f406, %f528;
$L__BB0_67:
	setp.ge.s32 	%p50, %r42, %r70;
	@%p50 bra 	$L__BB0_69;
	ld.global.f32 	%f407, [%rd8+16];
	fma.rn.f32 	%f529, %f84, %f407, %f529;
$L__BB0_69:
	add.s32 	%r120, %r177, 5;
	setp.ge.s32 	%p51, %r120, %r70;
	@%p51 bra 	$L__BB0_71;
	ld.global.f32 	%f408, [%rd8+20];
	fma.rn.f32 	%f530, %f84, %f408, %f530;
$L__BB0_71:
	add.s32 	%r121, %r177, 6;
	setp.ge.s32 	%p52, %r121, %r70;
	@%p52 bra 	$L__BB0_73;
	ld.global.f32 	%f409, [%rd8+24];
	fma.rn.f32 	%f531, %f84, %f409, %f531;
$L__BB0_73:
	add.s32 	%r122, %r177, 7;
	setp.ge.s32 	%p53, %r122, %r70;
	@%p53 bra 	$L__BB0_75;
	ld.global.f32 	%f410, [%rd8+28];
	fma.rn.f32 	%f532, %f84, %f410, %f532;
$L__BB0_75:
	add.s32 	%r123, %r177, 8;
	setp.ge.s32 	%p54, %r123, %r70;
	@%p54 bra 	$L__BB0_77;
	ld.global.f32 	%f411, [%rd8+32];
	fma.rn.f32 	%f533, %f84, %f411, %f533;
$L__BB0_77:
	add.s32 	%r124, %r177, 9;
	setp.ge.s32 	%p55, %r124, %r70;
	@%p55 bra 	$L__BB0_79;
	ld.global.f32 	%f412, [%rd8+36];
	fma.rn.f32 	%f534, %f84, %f412, %f534;
$L__BB0_79:
	add.s32 	%r125, %r177, 10;
	setp.ge.s32 	%p56, %r125, %r70;
	@%p56 bra 	$L__BB0_81;
	ld.global.f32 	%f413, [%rd8+40];
	fma.rn.f32 	%f535, %f84, %f413, %f535;
$L__BB0_81:
	add.s32 	%r126, %r177, 11;
	setp.ge.s32 	%p57, %r126, %r70;
	@%p57 bra 	$L__BB0_83;
	ld.global.f32 	%f414, [%rd8+44];
	fma.rn.f32 	%f536, %f84, %f414, %f536;
$L__BB0_83:
	add.s32 	%r127, %r177, 12;
	setp.ge.s32 	%p58, %r127, %r70;
	@%p58 bra 	$L__BB0_85;
	ld.global.f32 	%f415, [%rd8+48];
	fma.rn.f32 	%f537, %f84, %f415, %f537;
$L__BB0_85:
	add.s32 	%r128, %r177, 13;
	setp.ge.s32 	%p59, %r128, %r70;
	@%p59 bra 	$L__BB0_87;
	ld.global.f32 	%f416, [%rd8+52];
	fma.rn.f32 	%f538, %f84, %f416, %f538;
$L__BB0_87:
	add.s32 	%r129, %r177, 14;
	setp.ge.s32 	%p60, %r129, %r70;
	@%p60 bra 	$L__BB0_89;
	ld.global.f32 	%f417, [%rd8+56];
	fma.rn.f32 	%f539, %f84, %f417, %f539;
$L__BB0_89:
	add.s32 	%r130, %r177, 15;
	setp.ge.s32 	%p61, %r130, %r70;
	@%p61 bra 	$L__BB0_91;
	ld.global.f32 	%f418, [%rd8+60];
	fma.rn.f32 	%f540, %f84, %f418, %f540;
$L__BB0_91:
	add.s32 	%r131, %r177, 16;
	setp.ge.s32 	%p62, %r131, %r70;
	@%p62 bra 	$L__BB0_93;
	ld.global.f32 	%f419, [%rd8+64];
	fma.rn.f32 	%f541, %f84, %f419, %f541;
$L__BB0_93:
	setp.ge.s32 	%p63, %r43, %r70;
	@%p63 bra 	$L__BB0_95;
	ld.global.f32 	%f420, [%rd8+68];
	fma.rn.f32 	%f542, %f84, %f420, %f542;
$L__BB0_95:
	setp.ge.s32 	%p64, %r44, %r70;
	@%p64 bra 	$L__BB0_97;
	ld.global.f32 	%f421, [%rd8+72];
	fma.rn.f32 	%f543, %f84, %f421, %f543;
$L__BB0_97:
	setp.ge.s32 	%p65, %r45, %r70;
	@%p65 bra 	$L__BB0_99;
	ld.global.f32 	%f422, [%rd8+76];
	fma.rn.f32 	%f544, %f84, %f422, %f544;
$L__BB0_99:
	setp.ge.s32 	%p66, %r46, %r70;
	@%p66 bra 	$L__BB0_101;
	ld.global.f32 	%f423, [%rd8+80];
	fma.rn.f32 	%f545, %f84, %f423, %f545;
$L__BB0_101:
	setp.ge.s32 	%p67, %r47, %r70;
	@%p67 bra 	$L__BB0_103;
	ld.global.f32 	%f424, [%rd8+84];
	fma.rn.f32 	%f546, %f84, %f424, %f546;
$L__BB0_103:
	setp.ge.s32 	%p68, %r48, %r70;
	@%p68 bra 	$L__BB0_105;
	ld.global.f32 	%f425, [%rd8+88];
	fma.rn.f32 	%f547, %f84, %f425, %f547;
$L__BB0_105:
	setp.ge.s32 	%p69, %r49, %r70;
	@%p69 bra 	$L__BB0_107;
	ld.global.f32 	%f426, [%rd8+92];
	fma.rn.f32 	%f548, %f84, %f426, %f548;
$L__BB0_107:
	setp.ge.s32 	%p70, %r50, %r70;
	@%p70 bra 	$L__BB0_109;
	ld.global.f32 	%f427, [%rd8+96];
	fma.rn.f32 	%f549, %f84, %f427, %f549;
$L__BB0_109:
	setp.ge.s32 	%p71, %r51, %r70;
	@%p71 bra 	$L__BB0_111;
	ld.global.f32 	%f428, [%rd8+100];
	fma.rn.f32 	%f550, %f84, %f428, %f550;
$L__BB0_111:
	add.s32 	%r132, %r177, 26;
	setp.ge.s32 	%p72, %r132, %r70;
	@%p72 bra 	$L__BB0_113;
	ld.global.f32 	%f429, [%rd8+104];
	fma.rn.f32 	%f551, %f84, %f429, %f551;
$L__BB0_113:
	setp.ge.s32 	%p73, %r52, %r70;
	@%p73 bra 	$L__BB0_115;
	ld.global.f32 	%f430, [%rd8+108];
	fma.rn.f32 	%f552, %f84, %f430, %f552;
$L__BB0_115:
	add.s32 	%r133, %r177, 28;
	setp.ge.s32 	%p74, %r133, %r70;
	@%p74 bra 	$L__BB0_117;
	ld.global.f32 	%f431, [%rd8+112];
	fma.rn.f32 	%f553, %f84, %f431, %f553;
$L__BB0_117:
	add.s32 	%r134, %r177, 29;
	setp.ge.s32 	%p75, %r134, %r70;
	@%p75 bra 	$L__BB0_119;
	ld.global.f32 	%f432, [%rd8+116];
	fma.rn.f32 	%f554, %f84, %f432, %f554;
$L__BB0_119:
	add.s32 	%r135, %r177, 30;
	setp.ge.s32 	%p76, %r135, %r70;
	@%p76 bra 	$L__BB0_121;
	ld.global.f32 	%f433, [%rd8+120];
	fma.rn.f32 	%f555, %f84, %f433, %f555;
$L__BB0_121:
	add.s32 	%r136, %r177, 31;
	setp.ge.s32 	%p77, %r136, %r70;
	@%p77 bra 	$L__BB0_123;
	ld.global.f32 	%f434, [%rd8+124];
	fma.rn.f32 	%f556, %f84, %f434, %f556;
$L__BB0_123:
	add.s32 	%r178, %r178, %r29;
	setp.lt.s32 	%p78, %r178, %r69;
	@%p78 bra 	$L__BB0_46;
$L__BB0_124:
	setp.ge.s32 	%p79, %r177, %r70;
	@%p79 bra 	$L__BB0_126;
	add.s32 	%r137, %r177, %r2;
	mul.wide.s32 	%rd36, %r137, 4;
	add.s64 	%rd37, %rd3, %rd36;
	atom.global.add.f32 	%f435, [%rd37], %f525;
$L__BB0_126:
	add.s32 	%r138, %r177, 1;
	setp.ge.s32 	%p80, %r138, %r70;
	cvt.s64.s32 	%rd38, %r2;
	cvt.s64.s32 	%rd39, %r177;
	add.s64 	%rd40, %rd39, %rd38;
	shl.b64 	%rd41, %rd40, 2;
	add.s64 	%rd9, %rd3, %rd41;
	@%p80 bra 	$L__BB0_128;
	atom.global.add.f32 	%f436, [%rd9+4], %f526;
$L__BB0_128:
	add.s32 	%r139, %r177, 2;
	setp.ge.s32 	%p81, %r139, %r70;
	@%p81 bra 	$L__BB0_130;
	atom.global.add.f32 	%f437, [%rd9+8], %f527;
$L__BB0_130:
	add.s32 	%r140, %r177, 3;
	setp.ge.s32 	%p82, %r140, %r70;
	@%p82 bra 	$L__BB0_132;
	atom.global.add.f32 	%f438, [%rd9+12], %f528;
$L__BB0_132:
	add.s32 	%r141, %r177, 4;
	setp.ge.s32 	%p83, %r141, %r70;
	@%p83 bra 	$L__BB0_134;
	atom.global.add.f32 	%f439, [%rd9+16], %f529;
$L__BB0_134:
	add.s32 	%r142, %r177, 5;
	setp.ge.s32 	%p84, %r142, %r70;
	@%p84 bra 	$L__BB0_136;
	atom.global.add.f32 	%f440, [%rd9+20], %f530;
$L__BB0_136:
	add.s32 	%r143, %r177, 6;
	setp.ge.s32 	%p85, %r143, %r70;
	@%p85 bra 	$L__BB0_138;
	atom.global.add.f32 	%f441, [%rd9+24], %f531;
$L__BB0_138:
	add.s32 	%r144, %r177, 7;
	setp.ge.s32 	%p86, %r144, %r70;
	@%p86 bra 	$L__BB0_140;
	atom.global.add.f32 	%f442, [%rd9+28], %f532;
$L__BB0_140:
	add.s32 	%r145, %r177, 8;
	setp.ge.s32 	%p87, %r145, %r70;
	@%p87 bra 	$L__BB0_142;
	atom.global.add.f32 	%f443, [%rd9+32], %f533;
$L__BB0_142:
	add.s32 	%r146, %r177, 9;
	setp.ge.s32 	%p88, %r146, %r70;
	@%p88 bra 	$L__BB0_144;
	atom.global.add.f32 	%f444, [%rd9+36], %f534;
$L__BB0_144:
	add.s32 	%r147, %r177, 10;
	setp.ge.s32 	%p89, %r147, %r70;
	@%p89 bra 	$L__BB0_146;
	atom.global.add.f32 	%f445, [%rd9+40], %f535;
$L__BB0_146:
	add.s32 	%r148, %r177, 11;
	setp.ge.s32 	%p90, %r148, %r70;
	@%p90 bra 	$L__BB0_148;
	atom.global.add.f32 	%f446, [%rd9+44], %f536;
$L__BB0_148:
	add.s32 	%r149, %r177, 12;
	setp.ge.s32 	%p91, %r149, %r70;
	@%p91 bra 	$L__BB0_150;
	atom.global.add.f32 	%f447, [%rd9+48], %f537;
$L__BB0_150:
	add.s32 	%r150, %r177, 13;
	setp.ge.s32 	%p92, %r150, %r70;
	@%p92 bra 	$L__BB0_152;
	atom.global.add.f32 	%f448, [%rd9+52], %f538;
$L__BB0_152:
	add.s32 	%r151, %r177, 14;
	setp.ge.s32 	%p93, %r151, %r70;
	@%p93 bra 	$L__BB0_154;
	atom.global.add.f32 	%f449, [%rd9+56], %f539;
$L__BB0_154:
	add.s32 	%r152, %r177, 15;
	setp.ge.s32 	%p94, %r152, %r70;
	@%p94 bra 	$L__BB0_156;
	atom.global.add.f32 	%f450, [%rd9+60], %f540;
$L__BB0_156:
	add.s32 	%r153, %r177, 16;
	setp.ge.s32 	%p95, %r153, %r70;
	@%p95 bra 	$L__BB0_158;
	atom.global.add.f32 	%f451, [%rd9+64], %f541;
$L__BB0_158:
	add.s32 	%r154, %r177, 17;
	setp.ge.s32 	%p96, %r154, %r70;
	@%p96 bra 	$L__BB0_160;
	atom.global.add.f32 	%f452, [%rd9+68], %f542;
$L__BB0_160:
	add.s32 	%r155, %r177, 18;
	setp.ge.s32 	%p97, %r155, %r70;
	@%p97 bra 	$L__BB0_162;
	atom.global.add.f32 	%f453, [%rd9+72], %f543;
$L__BB0_162:
	add.s32 	%r156, %r177, 19;
	setp.ge.s32 	%p98, %r156, %r70;
	@%p98 bra 	$L__BB0_164;
	atom.global.add.f32 	%f454, [%rd9+76], %f544;
$L__BB0_164:
	add.s32 	%r157, %r177, 20;
	setp.ge.s32 	%p99, %r157, %r70;
	@%p99 bra 	$L__BB0_166;
	atom.global.add.f32 	%f455, [%rd9+80], %f545;
$L__BB0_166:
	add.s32 	%r158, %r177, 21;
	setp.ge.s32 	%p100, %r158, %r70;
	@%p100 bra 	$L__BB0_168;
	atom.global.add.f32 	%f456, [%rd9+84], %f546;
$L__BB0_168:
	add.s32 	%r159, %r177, 22;
	setp.ge.s32 	%p101, %r159, %r70;
	@%p101 bra 	$L__BB0_170;
	atom.global.add.f32 	%f457, [%rd9+88], %f547;
$L__BB0_170:
	add.s32 	%r160, %r177, 23;
	setp.ge.s32 	%p102, %r160, %r70;
	@%p102 bra 	$L__BB0_172;
	atom.global.add.f32 	%f458, [%rd9+92], %f548;
$L__BB0_172:
	add.s32 	%r161, %r177, 24;
	setp.ge.s32 	%p103, %r161, %r70;
	@%p103 bra 	$L__BB0_174;
	atom.global.add.f32 	%f459, [%rd9+96], %f549;
$L__BB0_174:
	add.s32 	%r162, %r177, 25;
	setp.ge.s32 	%p104, %r162, %r70;
	@%p104 bra 	$L__BB0_176;
	atom.global.add.f32 	%f460, [%rd9+100], %f550;
$L__BB0_176:
	add.s32 	%r163, %r177, 26;
	setp.ge.s32 	%p105, %r163, %r70;
	@%p105 bra 	$L__BB0_178;
	atom.global.add.f32 	%f461, [%rd9+104], %f551;
$L__BB0_178:
	add.s32 	%r164, %r177, 27;
	setp.ge.s32 	%p106, %r164, %r70;
	@%p106 bra 	$L__BB0_180;
	atom.global.add.f32 	%f462, [%rd9+108], %f552;
$L__BB0_180:
	add.s32 	%r165, %r177, 28;
	setp.ge.s32 	%p107, %r165, %r70;
	@%p107 bra 	$L__BB0_182;
	atom.global.add.f32 	%f463, [%rd9+112], %f553;
$L__BB0_182:
	add.s32 	%r166, %r177, 29;
	setp.ge.s32 	%p108, %r166, %r70;
	@%p108 bra 	$L__BB0_184;
	atom.global.add.f32 	%f464, [%rd9+116], %f554;
$L__BB0_184:
	add.s32 	%r167, %r177, 30;
	setp.ge.s32 	%p109, %r167, %r70;
	@%p109 bra 	$L__BB0_186;
	atom.global.add.f32 	%f465, [%rd9+120], %f555;
$L__BB0_186:
	add.s32 	%r168, %r177, 31;
	setp.ge.s32 	%p110, %r168, %r70;
	@%p110 bra 	$L__BB0_188;
	atom.global.add.f32 	%f466, [%rd9+124], %f556;
$L__BB0_188:
	add.s32 	%r177, %r177, 32;
	setp.lt.s32 	%p111, %r177, %r70;
	@%p111 bra 	$L__BB0_44;
$L__BB0_189:
	ret;

}


// ===== COMPILED SASS (sm_100) =====

	.target	sm_100

	.elftype	@"ET_EXEC"


//--------------------- .note.nv.tkinfo           --------------------------
	.section	.note.nv.tkinfo,"",@"SHT_NOTE"
	.sectionflags	@"SHF_NOTE_NV_TKINFO"
	.tkinfo
        /*0018*/ 	.word	0x00000002
        /*0030*/ 	.string	""
        /*0030*/ 	.string	"ptxas"
        /*0030*/ 	.string	"Cuda compilation tools, release 13.0, V13.0.88"
        /*0030*/ 	.string	"Build cuda_13.0.r13.0/compiler.36424714_0"
        /*0030*/ 	.string	"-arch sm_100 -m 64 "



//--------------------- .note.nv.cuinfo           --------------------------
	.section	.note.nv.cuinfo,"",@"SHT_NOTE"
	.sectionflags	@"SHF_NOTE_NV_CUINFO"
        /*0018*/ 	.short	0x0002
        /*001a*/ 	.short	0x0064
        /*001c*/ 	.short	0x0082
	.zero		2


//--------------------- .nv.info                  --------------------------
	.section	.nv.info,"",@"SHT_CUDA_INFO"
	.align	4


	//----- nvinfo : EIATTR_REGCOUNT
	.align		4
        /*0000*/ 	.byte	0x04, 0x2f
        /*0002*/ 	.short	(.L_1 - .L_0)
	.align		4
.L_0:
        /*0004*/ 	.word	index@(_Z17softmax_attentionPKfS0_S0_Pfiii)
        /*0008*/ 	.word	0x00000040


	//----- nvinfo : EIATTR_FRAME_SIZE
	.align		4
.L_1:
        /*000c*/ 	.byte	0x04, 0x11
        /*000e*/ 	.short	(.L_3 - .L_2)
	.align		4
.L_2:
        /*0010*/ 	.word	index@($__internal_1_$__cuda_sm3x_div_rn_noftz_f32_slowpath)
        /*0014*/ 	.word	0x00000000


	//----- nvinfo : EIATTR_FRAME_SIZE
	.align		4
.L_3:
        /*0018*/ 	.byte	0x04, 0x11
        /*001a*/ 	.short	(.L_5 - .L_4)
	.align		4
.L_4:
        /*001c*/ 	.word	index@($__internal_0_$__cuda_sm20_sqrt_rn_f32_slowpath)
        /*0020*/ 	.word	0x00000000


	//----- nvinfo : EIATTR_FRAME_SIZE
	.align		4
.L_5:
        /*0024*/ 	.byte	0x04, 0x11
        /*0026*/ 	.short	(.L_7 - .L_6)
	.align		4
.L_6:
        /*0028*/ 	.word	index@(_Z17softmax_attentionPKfS0_S0_Pfiii)
        /*002c*/ 	.word	0x00000000


	//----- nvinfo : EIATTR_MIN_STACK_SIZE
	.align		4
.L_7:
        /*0030*/ 	.byte	0x04, 0x12
        /*0032*/ 	.short	(.L_9 - .L_8)
	.align		4
.L_8:
        /*0034*/ 	.word	index@(_Z17softmax_attentionPKfS0_S0_Pfiii)
        /*0038*/ 	.word	0x00000000
.L_9:


//--------------------- .nv.compat                --------------------------
	.section	.nv.compat,"",@"SHT_CUDA_COMPAT_INFO"
	.align	4
        /*0000*/ 	.byte	0x02, 0x09, 0x00, 0x00, 0x02, 0x02, 0x01, 0x00, 0x02, 0x05, 0x05, 0x00, 0x03, 0x07, 0x01, 0x01
        /*0010*/ 	.byte	0x02, 0x03, 0x00, 0x00, 0x02, 0x06, 0x01, 0x00, 0x04, 0x0b, 0x08, 0x00, 0x01, 0x00, 0x00, 0x00
        /*0020*/ 	.byte	0x00, 0x00, 0x00, 0x00


//--------------------- .nv.info._Z17softmax_attentionPKfS0_S0_Pfiii --------------------------
	.section	.nv.info._Z17softmax_attentionPKfS0_S0_Pfiii,"",@"SHT_CUDA_INFO"
	.sectionflags	@""
	.align	4


	//----- nvinfo : EIATTR_CUDA_API_VERSION
	.align		4
        /*0000*/ 	.byte	0x04, 0x37
        /*0002*/ 	.short	(.L_11 - .L_10)
.L_10:
        /*0004*/ 	.word	0x00000082


	//----- nvinfo : EIATTR_KPARAM_INFO
	.align		4
.L_11:
        /*0008*/ 	.byte	0x04, 0x17
        /*000a*/ 	.short	(.L_13 - .L_12)
.L_12:
        /*000c*/ 	.word	0x00000000
        /*0010*/ 	.short	0x0006
        /*0012*/ 	.short	0x0028
        /*0014*/ 	.byte	0x00, 0xf0, 0x11, 0x00


	//----- nvinfo : EIATTR_KPARAM_INFO
	.align		4
.L_13:
        /*0018*/ 	.byte	0x04, 0x17
        /*001a*/ 	.short	(.L_15 - .L_14)
.L_14:
        /*001c*/ 	.word	0x00000000
        /*0020*/ 	.short	0x0005
        /*0022*/ 	.short	0x0024
        /*0024*/ 	.byte	0x00, 0xf0, 0x11, 0x00


	//----- nvinfo : EIATTR_KPARAM_INFO
	.align		4
.L_15:
        /*0028*/ 	.byte	0x04, 0x17
        /*002a*/ 	.short	(.L_17 - .L_16)
.L_16:
        /*002c*/ 	.word	0x00000000
        /*0030*/ 	.short	0x0004
        /*0032*/ 	.short	0x0020
        /*0034*/ 	.byte	0x00, 0xf0, 0x11, 0x00


	//----- nvinfo : EIATTR_KPARAM_INFO
	.align		4
.L_17:
        /*0038*/ 	.byte	0x04, 0x17
        /*003a*/ 	.short	(.L_19 - .L_18)
.L_18:
        /*003c*/ 	.word	0x00000000
        /*0040*/ 	.short	0x0003
        /*0042*/ 	.short	0x0018
        /*0044*/ 	.byte	0x00, 0xf5, 0x21, 0x00


	//----- nvinfo : EIATTR_KPARAM_INFO
	.align		4
.L_19:
        /*0048*/ 	.byte	0x04, 0x17
        /*004a*/ 	.short	(.L_21 - .L_20)
.L_20:
        /*004c*/ 	.word	0x00000000
        /*0050*/ 	.short	0x0002
        /*0052*/ 	.short	0x0010
        /*0054*/ 	.byte	0x00, 0xf5, 0x21, 0x00


	//----- nvinfo : EIATTR_KPARAM_INFO
	.align		4
.L_21:
        /*0058*/ 	.byte	0x04, 0x17
        /*005a*/ 	.short	(.L_23 - .L_22)
.L_22:
        /*005c*/ 	.word	0x00000000
        /*0060*/ 	.short	0x0001
        /*0062*/ 	.short	0x0008
        /*0064*/ 	.byte	0x00, 0xf5, 0x21, 0x00


	//----- nvinfo : EIATTR_KPARAM_INFO
	.align		4
.L_23:
        /*0068*/ 	.byte	0x04, 0x17
        /*006a*/ 	.short	(.L_25 - .L_24)
.L_24:
        /*006c*/ 	.word	0x00000000
        /*0070*/ 	.short	0x0000
        /*0072*/ 	.short	0x0000
        /*0074*/ 	.byte	0x00, 0xf5, 0x21, 0x00


	//----- nvinfo : EIATTR_SPARSE_MMA_MASK
	.align		4
.L_25:
        /*0078*/ 	.byte	0x03, 0x50
        /*007a*/ 	.short	0x0000


	//----- nvinfo : EIATTR_MAXREG_COUNT
	.align		4
        /*007c*/ 	.byte	0x03, 0x1b
        /*007e*/ 	.short	0x00ff


	//----- nvinfo : EIATTR_NUM_BARRIERS
	.align		4
        /*0080*/ 	.byte	0x02, 0x4c
        /*0082*/ 	.byte	0x01
	.zero		1


	//----- nvinfo : EIATTR_MERCURY_ISA_VERSION
	.align		4
        /*0084*/ 	.byte	0x03, 0x5f
        /*0086*/ 	.short	0x0101


	//----- nvinfo : EIATTR_UNUSED_LOAD_BYTE_OFFSET
	.align		4
        /*0088*/ 	.byte	0x04, 0x44
        /*008a*/ 	.short	(.L_27 - .L_26)


	//   ....[0]....
.L_26:
        /*008c*/ 	.word	0x00000ec0
        /*0090*/ 	.word	0x00000fff


	//   ....[1]....
        /*0094*/ 	.word	0x00002130
        /*0098*/ 	.word	0x00000fff


	//----- nvinfo : EIATTR_VRC_CTA_INIT_COUNT
	.align		4
.L_27:
        /*009c*/ 	.byte	0x02, 0x4a
	.zero		1
	.zero		1


	//----- nvinfo : EIATTR_EXIT_INSTR_OFFSETS
	.align		4
        /*00a0*/ 	.byte	0x04, 0x1c
        /*00a2*/ 	.short	(.L_29 - .L_28)


	//   ....[0]....
.L_28:
        /*00a4*/ 	.word	0x00001650


	//   ....[1]....
        /*00a8*/ 	.word	0x000035e0


	//----- nvinfo : EIATTR_CRS_STACK_SIZE
	.align		4
.L_29:
        /*00ac*/ 	.byte	0x04, 0x1e
        /*00ae*/ 	.short	(.L_31 - .L_30)
.L_30:
        /*00b0*/ 	.word	0x00000000


	//----- nvinfo : EIATTR_CBANK_PARAM_SIZE
	.align		4
.L_31:
        /*00b4*/ 	.byte	0x03, 0x19
        /*00b6*/ 	.short	0x002c


	//----- nvinfo : EIATTR_PARAM_CBANK
	.align		4
        /*00b8*/ 	.byte	0x04, 0x0a
        /*00ba*/ 	.short	(.L_33 - .L_32)
	.align		4
.L_32:
        /*00bc*/ 	.word	index@(.nv.constant0._Z17softmax_attentionPKfS0_S0_Pfiii)
        /*00c0*/ 	.short	0x0380
        /*00c2*/ 	.short	0x002c


	//----- nvinfo : EIATTR_SW_WAR
	.align		4
.L_33:
        /*00c4*/ 	.byte	0x04, 0x36
        /*00c6*/ 	.short	(.L_35 - .L_34)
.L_34:
        /*00c8*/ 	.word	0x00000008
.L_35:


//--------------------- .nv.callgraph             --------------------------
	.section	.nv.callgraph,"",@"SHT_CUDA_CALLGRAPH"
	.align	4
	.sectionentsize	8
	.align		4
        /*0000*/ 	.word	0x00000000
	.align		4
        /*0004*/ 	.word	0xffffffff
	.align		4
        /*0008*/ 	.word	0x00000000
	.align		4
        /*000c*/ 	.word	0xfffffffe
	.align		4
        /*0010*/ 	.word	0x00000000
	.align		4
        /*0014*/ 	.word	0xfffffffd
	.align		4
        /*0018*/ 	.word	0x00000000
	.align		4
        /*001c*/ 	.word	0xfffffffc


//--------------------- .text._Z17softmax_attentionPKfS0_S0_Pfiii --------------------------
	.section	.text._Z17softmax_attentionPKfS0_S0_Pfiii,"ax",@progbits
	.align	128
        .global         _Z17softmax_attentionPKfS0_S0_Pfiii
        .type           _Z17softmax_attentionPKfS0_S0_Pfiii,@function
        .size           _Z17softmax_attentionPKfS0_S0_Pfiii,(.L_x_89 - _Z17softmax_attentionPKfS0_S0_Pfiii)
        .other          _Z17softmax_attentionPKfS0_S0_Pfiii,@"STO_CUDA_ENTRY STV_DEFAULT"
_Z17softmax_attentionPKfS0_S0_Pfiii:
.text._Z17softmax_attentionPKfS0_S0_Pfiii:
[----:B------:R-:W-:Y:S01]  /*0000*/  LDC R1, c[0x0][0x37c] ;  /* 0x0000df00ff017b82 */ /* 0x000fe20000000800 */
[----:B------:R-:W0:Y:S07]  /*0010*/  LDCU UR5, c[0x0][0x3a8] ;  /* 0x00007500ff0577ac */ /* 0x000e2e0008000800 */
[----:B------:R-:W1:Y:S01]  /*0020*/  S2UR UR4, SR_CTAID.X ;  /* 0x00000000000479c3 */ /* 0x000e620000002500 */
[----:B------:R-:W2:Y:S01]  /*0030*/  S2R R0, SR_TID.X ;  /* 0x0000000000007919 */ /* 0x000ea20000002100 */
[----:B0-----:R-:W-:-:S04]  /*0040*/  I2FP.F32.S32 R2, UR5 ;  /* 0x0000000500027c45 */ /* 0x001fc80008201400 */
[----:B------:R0:W3:Y:S01]  /*0050*/  MUFU.RSQ R3, R2 ;  /* 0x0000000200037308 */ /* 0x0000e20000001400 */
[----:B------:R-:W-:Y:S01]  /*0060*/  VIADD R4, R2, 0xf3000000 ;  /* 0xf300000002047836 */ /* 0x000fe20000000000 */
[----:B-1----:R-:W-:-:S04]  /*0070*/  UIMAD UR4, UR4, UR5, URZ ;  /* 0x00000005040472a4 */ /* 0x002fc8000f8e02ff */
[----:B------:R-:W-:-:S13]  /*0080*/  ISETP.GT.U32.AND P0, PT, R4, 0x727fffff, PT ;  /* 0x727fffff0400780c */ /* 0x000fda0003f04070 */
[----:B0-23--:R-:W-:Y:S05]  /*0090*/  @!P0 BRA `(.L_x_0) ;  /* 0x00000000000c8947 */ /* 0x00dfea0003800000 */
[----:B------:R-:W-:-:S07]  /*00a0*/  MOV R6, 0xc0 ;  /* 0x000000c000067802 */ /* 0x000fce0000000f00 */
[----:B------:R-:W-:Y:S05]  /*00b0*/  CALL.REL.NOINC `($__internal_0_$__cuda_sm20_sqrt_rn_f32_slowpath) ;  /* 0x00000034004c7944 */ /* 0x000fea0003c00000 */
[----:B------:R-:W-:Y:S05]  /*00c0*/  BRA `(.L_x_1) ;  /* 0x0000000000147947 */ /* 0x000fea0003800000 */
.L_x_0:
[----:B------:R-:W-:Y:S01]  /*00d0*/  FMUL.FTZ R5, R2, R3 ;  /* 0x0000000302057220 */ /* 0x000fe20000410000 */
[----:B------:R-:W-:-:S03]  /*00e0*/  FMUL.FTZ R3, R3, 0.5 ;  /* 0x3f00000003037820 */ /* 0x000fc60000410000 */
[----:B------:R-:W-:-:S04]  /*00f0*/  FFMA R2, -R5, R5, R2 ;  /* 0x0000000505027223 */ /* 0x000fc80000000102 */
[----:B------:R-:W-:-:S05]  /*0100*/  FFMA R2, R2, R3, R5 ;  /* 0x0000000302027223 */ /* 0x000fca0000000005 */
[----:B------:R-:W-:-:S15]  /*0110*/  R2UR UR5, R2 ;  /* 0x00000000020572ca */ /* 0x000fde00000e0000 */
.L_x_1:
[----:B------:R-:W0:Y:S01]  /*0120*/  LDC R10, c[0x0][0x3a8] ;  /* 0x0000ea00ff0a7b82 */ /* 0x000e220000000800 */
[----:B------:R-:W1:Y:S01]  /*0130*/  LDCU.64 UR12, c[0x0][0x358] ;  /* 0x00006b00ff0c77ac */ /* 0x000e620008000a00 */
[----:B------:R-:W-:Y:S06]  /*0140*/  BSSY.RECONVERGENT B0, `(.L_x_2) ;  /* 0x0000012000007945 */ /* 0x000fec0003800200 */
[----:B------:R-:W-:Y:S01]  /*0150*/  BAR.SYNC.DEFER_BLOCKING 0x0 ;  /* 0x0000000000007b1d */ /* 0x000fe20000010000 */
[----:B0-----:R-:W-:-:S13]  /*0160*/  ISETP.GE.AND P0, PT, R0, R10, PT ;  /* 0x0000000a0000720c */ /* 0x001fda0003f06270 */
[----:B-1----:R-:W-:Y:S05]  /*0170*/  @P0 BRA `(.L_x_3) ;  /* 0x0000000000380947 */ /* 0x002fea0003800000 */
[----:B------:R-:W0:Y:S01]  /*0180*/  S2R R3, SR_CgaCtaId ;  /* 0x0000000000037919 */ /* 0x000e220000008800 */
[----:B------:R-:W1:Y:S01]  /*0190*/  LDC R8, c[0x0][0x360] ;  /* 0x0000d800ff087b82 */ /* 0x000e620000000800 */
[----:B------:R-:W-:Y:S01]  /*01a0*/  MOV R2, 0x400 ;  /* 0x0000040000027802 */ /* 0x000fe20000000f00 */
[----:B------:R-:W-:-:S06]  /*01b0*/  IMAD.MOV.U32 R7, RZ, RZ, R0 ;  /* 0x000000ffff077224 */ /* 0x000fcc00078e0000 */
[----:B------:R-:W2:Y:S01]  /*01c0*/  LDC.64 R4, c[0x0][0x380] ;  /* 0x0000e000ff047b82 */ /* 0x000ea20000000a00 */
[----:B0-----:R-:W-:-:S07]  /*01d0*/  LEA R6, R3, R2, 0x18 ;  /* 0x0000000203067211 */ /* 0x001fce00078ec0ff */
.L_x_4:
[----:B------:R-:W-:-:S05]  /*01e0*/  IADD3 R3, PT, PT, R7, UR4, RZ ;  /* 0x0000000407037c10 */ /* 0x000fca000fffe0ff */
[----:B0-2---:R-:W-:-:S06]  /*01f0*/  IMAD.WIDE R2, R3, 0x4, R4 ;  /* 0x0000000403027825 */ /* 0x005fcc00078e0204 */
[----:B------:R-:W2:Y:S01]  /*0200*/  LDG.E R2, desc[UR12][R2.64] ;  /* 0x0000000c02027981 */ /* 0x000ea2000c1e1900 */
[----:B------:R-:W-:Y:S02]  /*0210*/  IMAD R9, R7, 0x4, R6 ;  /* 0x0000000407097824 */ /* 0x000fe400078e0206 */
[----:B-1----:R-:W-:-:S05]  /*0220*/  IMAD.IADD R7, R8, 0x1, R7 ;  /* 0x0000000108077824 */ /* 0x002fca00078e0207 */
[----:B------:R-:W-:Y:S01]  /*0230*/  ISETP.GE.AND P0, PT, R7, R10, PT ;  /* 0x0000000a0700720c */ /* 0x000fe20003f06270 */
[----:B--2---:R0:W-:-:S12]  /*0240*/  STS [R9], R2 ;  /* 0x0000000209007388 */ /* 0x0041d80000000800 */
[----:B------:R-:W-:Y:S05]  /*0250*/  @!P0 BRA `(.L_x_4) ;  /* 0xfffffffc00e08947 */ /* 0x000fea000383ffff */
.L_x_3:
[----:B------:R-:W-:Y:S05]  /*0260*/  BSYNC.RECONVERGENT B0 ;  /* 0x0000000000007941 */ /* 0x000fea0003800200 */
.L_x_2:
[----:B------:R-:W1:Y:S01]  /*0270*/  LDCU UR6, c[0x0][0x3a4] ;  /* 0x00007480ff0677ac */ /* 0x000e620008000800 */
[----:B------:R-:W-:Y:S01]  /*0280*/  BSSY.RECONVERGENT B0, `(.L_x_5) ;  /* 0x00000f3000007945 */ /* 0x000fe20003800200 */
[----:B------:R-:W-:Y:S01]  /*0290*/  MOV R14, 0xff800000 ;  /* 0xff800000000e7802 */ /* 0x000fe20000000f00 */
[----:B------:R-:W-:Y:S01]  /*02a0*/  IMAD.MOV.U32 R12, RZ, RZ, RZ ;  /* 0x000000ffff0c7224 */ /* 0x000fe200078e00ff */
[----:B------:R-:W2:Y:S01]  /*02b0*/  LDCU UR8, c[0x0][0x3a8] ;  /* 0x00007500ff0877ac */ /* 0x000ea20008000800 */
[----:B------:R-:W-:Y:S01]  /*02c0*/  BAR.SYNC.DEFER_BLOCKING 0x0 ;  /* 0x0000000000007b1d */ /* 0x000fe20000010000 */
[----:B-1----:R-:W-:-:S13]  /*02d0*/  ISETP.GE.AND P0, PT, R0, UR6, PT ;  /* 0x0000000600007c0c */ /* 0x002fda000bf06270 */
[----:B--2---:R-:W-:Y:S05]  /*02e0*/  @P0 BRA `(.L_x_6) ;  /* 0x0000000c00b00947 */ /* 0x004fea0003800000 */
[----:B0-----:R-:W0:Y:S01]  /*02f0*/  LDC R2, c[0x0][0x360] ;  /* 0x0000d800ff027b82 */ /* 0x001e220000000800 */
[----:B------:R-:W-:-:S13]  /*0300*/  ISETP.GT.AND P0, PT, R10, RZ, PT ;  /* 0x000000ff0a00720c */ /* 0x000fda0003f04270 */
[----:B------:R-:W-:Y:S05]  /*0310*/  @P0 BRA `(.L_x_7) ;  /* 0x0000000000cc0947 */ /* 0x000fea0003800000 */
[----:B------:R-:W1:Y:S01]  /*0320*/  MUFU.RCP R3, UR5 ;  /* 0x0000000500037d08 */ /* 0x000e620008001000 */
[----:B------:R-:W-:Y:S02]  /*0330*/  IMAD.U32 R4, RZ, RZ, UR5 ;  /* 0x00000005ff047e24 */ /* 0x000fe4000f8e00ff */
[----:B------:R-:W-:-:S05]  /*0340*/  HFMA2 R12, -RZ, RZ, 0, 0 ;  /* 0x00000000ff0c7431 */ /* 0x000fca00000001ff */
[----:B------:R-:W2:Y:S01]  /*0350*/  FCHK P0, RZ, UR5 ;  /* 0x00000005ff007d02 */ /* 0x000ea20008000000 */
[----:B-1----:R-:W-:-:S04]  /*0360*/  FFMA R4, R3, -R4, 1 ;  /* 0x3f80000003047423 */ /* 0x002fc80000000804 */
[----:B------:R-:W-:-:S04]  /*0370*/  FFMA R4, R3, R4, R3 ;  /* 0x0000000403047223 */ /* 0x000fc80000000003 */
[----:B------:R-:W-:-:S04]  /*0380*/  FFMA R3, RZ, R4, RZ ;  /* 0x00000004ff037223 */ /* 0x000fc800000000ff */
[----:B------:R-:W-:-:S04]  /*0390*/  FFMA R5, R3, -UR5, RZ ;  /* 0x8000000503057c23 */ /* 0x000fc800080000ff */
[----:B------:R-:W-:Y:S01]  /*03a0*/  FFMA R16, R4, R5, R3 ;  /* 0x0000000504107223 */ /* 0x000fe20000000003 */
[----:B--2---:R-:W-:Y:S06]  /*03b0*/  @!P0 BRA `(.L_x_8) ;  /* 0x0000000000108947 */ /* 0x004fec0003800000 */
[----:B------:R-:W-:Y:S01]  /*03c0*/  IMAD.MOV.U32 R57, RZ, RZ, RZ ;  /* 0x000000ffff397224 */ /* 0x000fe200078e00ff */
[----:B------:R-:W-:Y:S01]  /*03d0*/  MOV R18, 0x400 ;  /* 0x0000040000127802 */ /* 0x000fe20000000f00 */
[----:B------:R-:W-:-:S07]  /*03e0*/  IMAD.U32 R16, RZ, RZ, UR5 ;  /* 0x00000005ff107e24 */ /* 0x000fce000f8e00ff */
[----:B0-----:R-:W-:Y:S05]  /*03f0*/  CALL.REL.NOINC `($__internal_1_$__cuda_sm3x_div_rn_noftz_f32_slowpath) ;  /* 0x0000003000ec7944 */ /* 0x001fea0003c00000 */
.L_x_8:
[----:B------:R-:W1:Y:S01]  /*0400*/  LDC R6, c[0x0][0x3a4] ;  /* 0x0000e900ff067b82 */ /* 0x000e620000000800 */
[----:B------:R-:W-:Y:S01]  /*0410*/  BSSY.RECONVERGENT B1, `(.L_x_9) ;  /* 0x0000022000017945 */ /* 0x000fe20003800200 */
[----:B------:R-:W-:Y:S01]  /*0420*/  PLOP3.LUT P0, PT, PT, PT, PT, 0x8, 0x80 ;  /* 0x000000000080781c */ /* 0x000fe20003f0e170 */
[----:B------:R-:W-:Y:S01]  /*0430*/  IMAD.MOV.U32 R3, RZ, RZ, R0 ;  /* 0x000000ffff037224 */ /* 0x000fe200078e0000 */
[----:B------:R-:W-:-:S11]  /*0440*/  MOV R14, 0xff800000 ;  /* 0xff800000000e7802 */ /* 0x000fd60000000f00 */
.L_x_13:
[----:B0-----:R-:W-:Y:S01]  /*0450*/  IMAD.IADD R3, R2, 0x1, R3 ;  /* 0x0000000102037824 */ /* 0x001fe200078e0203 */
[----:B------:R-:W-:Y:S01]  /*0460*/  BSSY.RECONVERGENT B2, `(.L_x_10) ;  /* 0x000001a000027945 */ /* 0x000fe20003800200 */
[----:B------:R-:W-:Y:S01]  /*0470*/  MOV R5, R14 ;  /* 0x0000000e00057202 */ /* 0x000fe20000000f00 */
[----:B------:R-:W-:Y:S01]  /*0480*/  IMAD.MOV.U32 R7, RZ, RZ, R12 ;  /* 0x000000ffff077224 */ /* 0x000fe200078e000c */
[----:B------:R-:W-:Y:S01]  /*0490*/  MOV R14, R16 ;  /* 0x00000010000e7202 */ /* 0x000fe20000000f00 */
[----:B------:R-:W-:Y:S01]  /*04a0*/  IMAD.MOV.U32 R12, RZ, RZ, 0x3f800000 ;  /* 0x3f800000ff0c7424 */ /* 0x000fe200078e00ff */
[----:B-1----:R-:W-:Y:S01]  /*04b0*/  ISETP.GE.AND P1, PT, R3, R6, PT ;  /* 0x000000060300720c */ /* 0x002fe20003f26270 */
[----:B------:R-:W-:-:S12]  /*04c0*/  @!P0 BRA `(.L_x_11) ;  /* 0x00000000004c8947 */ /* 0x000fd80003800000 */
[----:B------:R-:W-:-:S13]  /*04d0*/  FSETP.GT.AND P0, PT, R16, R5, PT ;  /* 0x000000051000720b */ /* 0x000fda0003f04000 */
[----:B------:R-:W-:Y:S05]  /*04e0*/  @!P0 BRA `(.L_x_12) ;  /* 0x0000000000248947 */ /* 0x000fea0003800000 */
[----:B------:R-:W-:Y:S01]  /*04f0*/  FADD R4, -R16, R5 ;  /* 0x0000000510047221 */ /* 0x000fe20000000100 */
[----:B------:R-:W-:-:S03]  /*0500*/  IMAD.MOV.U32 R14, RZ, RZ, R16 ;  /* 0x000000ffff0e7224 */ /* 0x000fc600078e0010 */
[----:B------:R-:W-:-:S05]  /*0510*/  FMUL R4, R4, 1.4426950216293334961 ;  /* 0x3fb8aa3b04047820 */ /* 0x000fca0000400000 */
[----:B------:R-:W-:-:S13]  /*0520*/  FSETP.GEU.AND P0, PT, R4, -126, PT ;  /* 0xc2fc00000400780b */ /* 0x000fda0003f0e000 */
[----:B------:R-:W-:-:S04]  /*0530*/  @!P0 FMUL R4, R4, 0.5 ;  /* 0x3f00000004048820 */ /* 0x000fc80000400000 */
[----:B------:R-:W0:Y:S02]  /*0540*/  MUFU.EX2 R12, R4 ;  /* 0x00000004000c7308 */ /* 0x000e240000000800 */
[----:B0-----:R-:W-:-:S04]  /*0550*/  @!P0 FMUL R12, R12, R12 ;  /* 0x0000000c0c0c8220 */ /* 0x001fc80000400000 */
[----:B------:R-:W-:Y:S01]  /*0560*/  FFMA R12, R12, R7, 1 ;  /* 0x3f8000000c0c7423 */ /* 0x000fe20000000007 */
[----:B------:R-:W-:Y:S06]  /*0570*/  BRA `(.L_x_11) ;  /* 0x0000000000207947 */ /* 0x000fec0003800000 */
.L_x_12:
[--C-:B------:R-:W-:Y:S01]  /*0580*/  FADD R4, R16, -R5.reuse ;  /* 0x8000000510047221 */ /* 0x100fe20000000000 */
[----:B------:R-:W-:-:S03]  /*0590*/  IMAD.MOV.U32 R14, RZ, RZ, R5 ;  /* 0x000000ffff0e7224 */ /* 0x000fc600078e0005 */
[----:B------:R-:W-:-:S05]  /*05a0*/  FMUL R4, R4, 1.4426950216293334961 ;  /* 0x3fb8aa3b04047820 */ /* 0x000fca0000400000 */
[----:B------:R-:W-:-:S13]  /*05b0*/  FSETP.GEU.AND P0, PT, R4, -126, PT ;  /* 0xc2fc00000400780b */ /* 0x000fda0003f0e000 */
[----:B------:R-:W-:-:S04]  /*05c0*/  @!P0 FMUL R4, R4, 0.5 ;  /* 0x3f00000004048820 */ /* 0x000fc80000400000 */
[----:B------:R-:W0:Y:S02]  /*05d0*/  MUFU.EX2 R12, R4 ;  /* 0x00000004000c7308 */ /* 0x000e240000000800 */
[----:B0-----:R-:W-:-:S04]  /*05e0*/  @!P0 FMUL R12, R12, R12 ;  /* 0x0000000c0c0c8220 */ /* 0x001fc80000400000 */
[----:B------:R-:W-:-:S07]  /*05f0*/  FADD R12, R12, R7 ;  /* 0x000000070c0c7221 */ /* 0x000fce0000000000 */
.L_x_11:
[----:B------:R-:W-:Y:S05]  /*0600*/  BSYNC.RECONVERGENT B2 ;  /* 0x0000000000027941 */ /* 0x000fea0003800200 */
.L_x_10:
[----:B------:R-:W-:Y:S01]  /*0610*/  PLOP3.LUT P0, PT, PT, PT, PT, 0x80, 0x8 ;  /* 0x000000000008781c */ /* 0x000fe20003f0f070 */
[----:B------:R-:W-:-:S12]  /*0620*/  @!P1 BRA `(.L_x_13) ;  /* 0xfffffffc00889947 */ /* 0x000fd8000383ffff */
[----:B------:R-:W-:Y:S05]  /*0630*/  BSYNC.RECONVERGENT B1 ;  /* 0x0000000000017941 */ /* 0x000fea0003800200 */
.L_x_9:
[----:B------:R-:W-:Y:S05]  /*0640*/  BRA `(.L_x_6) ;  /* 0x0000000800d87947 */ /* 0x000fea0003800000 */
.L_x_7:
[C---:B------:R-:W-:Y:S01]  /*0650*/  LOP3.LUT R11, R10.reuse, 0xf, RZ, 0xc0, !PT ;  /* 0x0000000f0a0b7812 */ /* 0x040fe200078ec0ff */
[----:B------:R-:W-:Y:S01]  /*0660*/  IMAD.MOV.U32 R12, RZ, RZ, RZ ;  /* 0x000000ffff0c7224 */ /* 0x000fe200078e00ff */
[C---:B------:R-:W-:Y:S01]  /*0670*/  LOP3.LUT R3, R10.reuse, 0x7, RZ, 0xc0, !PT ;  /* 0x000000070a037812 */ /* 0x040fe200078ec0ff */
[----:B------:R-:W-:Y:S01]  /*0680*/  IMAD.MOV.U32 R14, RZ, RZ, -0x800000 ;  /* 0xff800000ff0e7424 */ /* 0x000fe200078e00ff */
[----:B------:R-:W-:Y:S01]  /*0690*/  PLOP3.LUT P0, PT, PT, PT, PT, 0x8, 0x80 ;  /* 0x000000000080781c */ /* 0x000fe20003f0e170 */
[----:B------:R-:W-:Y:S01]  /*06a0*/  VIADD R6, R11, 0xffffffff ;  /* 0xffffffff0b067836 */ /* 0x000fe20000000000 */
[C---:B------:R-:W-:Y:S01]  /*06b0*/  IADD3 R28, PT, PT, R10.reuse, -0x1, RZ ;  /* 0xffffffff0a1c7810 */ /* 0x040fe20007ffe0ff */
[----:B------:R-:W-:Y:S01]  /*06c0*/  VIADD R8, R3, 0xffffffff ;  /* 0xffffffff03087836 */ /* 0x000fe20000000000 */
[C---:B------:R-:W-:Y:S02]  /*06d0*/  LOP3.LUT R4, R10.reuse, 0x7ffffff0, RZ, 0xc0, !PT ;  /* 0x7ffffff00a047812 */ /* 0x040fe400078ec0ff */
[----:B------:R-:W-:-:S02]  /*06e0*/  LOP3.LUT R5, R10, 0x3, RZ, 0xc0, !PT ;  /* 0x000000030a057812 */ /* 0x000fc400078ec0ff */
[----:B------:R-:W-:-:S07]  /*06f0*/  MOV R7, R0 ;  /* 0x0000000000077202 */ /* 0x000fce0000000f00 */
.L_x_24:
[----:B------:R-:W1:Y:S01]  /*0700*/  LDCU UR6, c[0x0][0x3a4] ;  /* 0x00007480ff0677ac */ /* 0x000e620008000800 */
[----:B------:R-:W-:Y:S01]  /*0710*/  ISETP.GE.U32.AND P1, PT, R28, 0xf, PT ;  /* 0x0000000f1c00780c */ /* 0x000fe20003f26070 */
[----:B------:R-:W-:Y:S01]  /*0720*/  IMAD.MOV.U32 R9, RZ, RZ, R14 ;  /* 0x000000ffff097224 */ /* 0x000fe200078e000e */
[----:B------:R-:W-:Y:S01]  /*0730*/  MOV R29, R7 ;  /* 0x00000007001d7202 */ /* 0x000fe20000000f00 */
[----:B0-----:R-:W-:Y:S01]  /*0740*/  IMAD.IADD R7, R2, 0x1, R7 ;  /* 0x0000000102077824 */ /* 0x001fe200078e0207 */
[----:B------:R-:W-:Y:S01]  /*0750*/  MOV R10, R12 ;  /* 0x0000000c000a7202 */ /* 0x000fe20000000f00 */
[----:B------:R-:W-:Y:S02]  /*0760*/  IMAD.MOV.U32 R57, RZ, RZ, RZ ;  /* 0x000000ffff397224 */ /* 0x000fe400078e00ff */
[----:B------:R-:W-:Y:S01]  /*0770*/  IMAD.MOV.U32 R20, RZ, RZ, RZ ;  /* 0x000000ffff147224 */ /* 0x000fe200078e00ff */
[----:B-1----:R-:W-:-:S05]  /*0780*/  ISETP.GE.AND P3, PT, R7, UR6, PT ;  /* 0x0000000607007c0c */ /* 0x002fca000bf66270 */
[----:B------:R-:W-:Y:S08]  /*0790*/  @!P1 BRA `(.L_x_14) ;  /* 0x0000000000c49947 */ /* 0x000ff00003800000 */
[----:B------:R-:W0:Y:S01]  /*07a0*/  S2R R13, SR_CgaCtaId ;  /* 0x00000000000d7919 */ /* 0x000e220000008800 */
[----:B------:R-:W-:Y:S01]  /*07b0*/  MOV R30, 0x400 ;  /* 0x00000400001e7802 */ /* 0x000fe20000000f00 */
[----:B------:R-:W-:Y:S02]  /*07c0*/  HFMA2 R57, -RZ, RZ, 0, 0 ;  /* 0x00000000ff397431 */ /* 0x000fe400000001ff */
[----:B------:R-:W-:Y:S01]  /*07d0*/  IMAD.MOV.U32 R31, RZ, RZ, RZ ;  /* 0x000000ffff1f7224 */ /* 0x000fe200078e00ff */
[----:B0-----:R-:W-:-:S07]  /*07e0*/  LEA R30, R13, R30, 0x18 ;  /* 0x0000001e0d1e7211 */ /* 0x001fce00078ec0ff */
.L_x_15:
[----:B------:R-:W0:Y:S01]  /*07f0*/  LDC.64 R32, c[0x0][0x388] ;  /* 0x0000e200ff207b82 */ /* 0x000e220000000a00 */
[----:B------:R-:W-:-:S04]  /*0800*/  IMAD R13, R29, UR8, R31 ;  /* 0x000000081d0d7c24 */ /* 0x000fc8000f8e021f */
[----:B0-----:R-:W-:-:S05]  /*0810*/  IMAD.WIDE R32, R13, 0x4, R32 ;  /* 0x000000040d207825 */ /* 0x001fca00078e0220 */
[----:B------:R-:W2:Y:S04]  /*0820*/  LDG.E R24, desc[UR12][R32.64] ;  /* 0x0000000c20187981 */ /* 0x000ea8000c1e1900 */
[----:B------:R-:W3:Y:S04]  /*0830*/  LDG.E R25, desc[UR12][R32.64+0x4] ;  /* 0x0000040c20197981 */ /* 0x000ee8000c1e1900 */
[----:B------:R-:W4:Y:S04]  /*0840*/  LDG.E R26, desc[UR12][R32.64+0x8] ;  /* 0x0000080c201a7981 */ /* 0x000f28000c1e1900 */
[----:B------:R-:W5:Y:S04]  /*0850*/  LDG.E R41, desc[UR12][R32.64+0xc] ;  /* 0x00000c0c20297981 */ /* 0x000f68000c1e1900 */
        /* <DEDUP_REMOVED lines=11> */
[----:B------:R-:W5:Y:S01]  /*0910*/  LDG.E R38, desc[UR12][R32.64+0x3c] ;  /* 0x00003c0c20267981 */ /* 0x000f62000c1e1900 */
[C---:B------:R-:W-:Y:S01]  /*0920*/  IMAD R39, R31.reuse, 0x4, R30 ;  /* 0x000000041f277824 */ /* 0x040fe200078e021e */
[----:B------:R-:W-:-:S04]  /*0930*/  IADD3 R31, PT, PT, R31, 0x10, RZ ;  /* 0x000000101f1f7810 */ /* 0x000fc80007ffe0ff */
[----:B------:R-:W2:Y:S01]  /*0940*/  LDS.128 R12, [R39] ;  /* 0x00000000270c7984 */ /* 0x000ea20000000c00 */
[----:B------:R-:W-:-:S03]  /*0950*/  ISETP.NE.AND P1, PT, R31, R4, PT ;  /* 0x000000041f00720c */ /* 0x000fc60003f25270 */
[----:B------:R-:W0:Y:S04]  /*0960*/  LDS.128 R16, [R39+0x10] ;  /* 0x0000100027107984 */ /* 0x000e280000000c00 */
[----:B------:R-:W1:Y:S01]  /*0970*/  LDS.128 R20, [R39+0x20] ;  /* 0x0000200027147984 */ /* 0x000e620000000c00 */
[----:B--2---:R-:W-:-:S04]  /*0980*/  FFMA R12, R12, R24, R57 ;  /* 0x000000180c0c7223 */ /* 0x004fc80000000039 */
[----:B---3--:R-:W-:-:S04]  /*0990*/  FFMA R13, R25, R13, R12 ;  /* 0x0000000d190d7223 */ /* 0x008fc8000000000c */
[----:B----4-:R-:W-:Y:S02]  /*09a0*/  FFMA R14, R26, R14, R13 ;  /* 0x0000000e1a0e7223 */ /* 0x010fe4000000000d */
[----:B------:R-:W2:Y:S02]  /*09b0*/  LDS.128 R24, [R39+0x30] ;  /* 0x0000300027187984 */ /* 0x000ea40000000c00 */
[----:B-----5:R-:W-:-:S04]  /*09c0*/  FFMA R15, R41, R15, R14 ;  /* 0x0000000f290f7223 */ /* 0x020fc8000000000e */
[----:B0-----:R-:W-:-:S04]  /*09d0*/  FFMA R16, R16, R40, R15 ;  /* 0x0000002810107223 */ /* 0x001fc8000000000f */
[----:B------:R-:W-:-:S04]  /*09e0*/  FFMA R17, R43, R17, R16 ;  /* 0x000000112b117223 */ /* 0x000fc80000000010 */
[----:B------:R-:W-:-:S04]  /*09f0*/  FFMA R18, R42, R18, R17 ;  /* 0x000000122a127223 */ /* 0x000fc80000000011 */
[----:B------:R-:W-:-:S04]  /*0a00*/  FFMA R19, R45, R19, R18 ;  /* 0x000000132d137223 */ /* 0x000fc80000000012 */
[----:B-1----:R-:W-:-:S04]  /*0a10*/  FFMA R20, R20, R44, R19 ;  /* 0x0000002c14147223 */ /* 0x002fc80000000013 */
[----:B------:R-:W-:-:S04]  /*0a20*/  FFMA R21, R47, R21, R20 ;  /* 0x000000152f157223 */ /* 0x000fc80000000014 */
[----:B------:R-:W-:-:S04]  /*0a30*/  FFMA R21, R46, R22, R21 ;  /* 0x000000162e157223 */ /* 0x000fc80000000015 */
[----:B------:R-:W-:-:S04]  /*0a40*/  FFMA R21, R36, R23, R21 ;  /* 0x0000001724157223 */ /* 0x000fc80000000015 */
[----:B--2---:R-:W-:-:S04]  /*0a50*/  FFMA R21, R24, R37, R21 ;  /* 0x0000002518157223 */ /* 0x004fc80000000015 */
[----:B------:R-:W-:-:S04]  /*0a60*/  FFMA R34, R34, R25, R21 ;  /* 0x0000001922227223 */ /* 0x000fc80000000015 */
[----:B------:R-:W-:-:S04]  /*0a70*/  FFMA R35, R35, R26, R34 ;  /* 0x0000001a23237223 */ /* 0x000fc80000000022 */
[----:B------:R-:W-:Y:S01]  /*0a80*/  FFMA R57, R38, R27, R35 ;  /* 0x0000001b26397223 */ /* 0x000fe20000000023 */
[----:B------:R-:W-:Y:S06]  /*0a90*/  @P1 BRA `(.L_x_15) ;  /* 0xfffffffc00541947 */ /* 0x000fec000383ffff */
[----:B------:R-:W-:-:S07]  /*0aa0*/  IMAD.MOV.U32 R20, RZ, RZ, R4 ;  /* 0x000000ffff147224 */ /* 0x000fce00078e0004 */
.L_x_14:
[----:B------:R-:W-:-:S13]  /*0ab0*/  ISETP.NE.AND P1, PT, R11, RZ, PT ;  /* 0x000000ff0b00720c */ /* 0x000fda0003f25270 */
[----:B------:R-:W-:Y:S05]  /*0ac0*/  @!P1 BRA `(.L_x_16) ;  /* 0x00000004001c9947 */ /* 0x000fea0003800000 */
[----:B------:R-:W-:Y:S02]  /*0ad0*/  ISETP.GE.U32.AND P1, PT, R6, 0x7, PT ;  /* 0x000000070600780c */ /* 0x000fe40003f26070 */
[----:B------:R-:W-:-:S11]  /*0ae0*/  ISETP.NE.AND P2, PT, R3, RZ, PT ;  /* 0x000000ff0300720c */ /* 0x000fd60003f45270 */
[----:B------:R-:W-:Y:S05]  /*0af0*/  @!P1 BRA `(.L_x_17) ;  /* 0x00000000006c9947 */ /* 0x000fea0003800000 */
[----:B------:R-:W0:Y:S01]  /*0b00*/  LDC.64 R22, c[0x0][0x388] ;  /* 0x0000e200ff167b82 */ /* 0x000e220000000a00 */
[----:B------:R-:W1:Y:S02]  /*0b10*/  LDCU UR6, c[0x0][0x3a8] ;  /* 0x00007500ff0677ac */ /* 0x000e640008000800 */
[----:B-1----:R-:W-:-:S04]  /*0b20*/  IMAD R13, R29, UR6, R20 ;  /* 0x000000061d0d7c24 */ /* 0x002fc8000f8e0214 */
        /* <DEDUP_REMOVED lines=8> */
[----:B------:R-:W5:Y:S01]  /*0bb0*/  LDG.E R33, desc[UR12][R22.64+0x1c] ;  /* 0x00001c0c16217981 */ /* 0x000f62000c1e1900 */
[----:B------:R-:W0:Y:S01]  /*0bc0*/  S2UR UR7, SR_CgaCtaId ;  /* 0x00000000000779c3 */ /* 0x000e220000008800 */
[----:B------:R-:W-:-:S02]  /*0bd0*/  UMOV UR6, 0x400 ;  /* 0x0000040000067882 */ /* 0x000fc40000000000 */
[----:B0-----:R-:W-:-:S06]  /*0be0*/  ULEA UR6, UR7, UR6, 0x18 ;  /* 0x0000000607067291 */ /* 0x001fcc000f8ec0ff */
[C---:B------:R-:W-:Y:S01]  /*0bf0*/  LEA R21, R20.reuse, UR6, 0x2 ;  /* 0x0000000614157c11 */ /* 0x040fe2000f8e10ff */
[----:B------:R-:W-:-:S04]  /*0c00*/  VIADD R20, R20, 0x8 ;  /* 0x0000000814147836 */ /* 0x000fc80000000000 */
[----:B------:R-:W2:Y:S04]  /*0c10*/  LDS.128 R12, [R21] ;  /* 0x00000000150c7984 */ /* 0x000ea80000000c00 */
[----:B------:R-:W0:Y:S01]  /*0c20*/  LDS.128 R16, [R21+0x10] ;  /* 0x0000100015107984 */ /* 0x000e220000000c00 */
[----:B--2---:R-:W-:-:S04]  /*0c30*/  FFMA R12, R12, R24, R57 ;  /* 0x000000180c0c7223 */ /* 0x004fc80000000039 */
[----:B---3--:R-:W-:-:S04]  /*0c40*/  FFMA R13, R25, R13, R12 ;  /* 0x0000000d190d7223 */ /* 0x008fc8000000000c */
[----:B----4-:R-:W-:-:S04]  /*0c50*/  FFMA R14, R26, R14, R13 ;  /* 0x0000000e1a0e7223 */ /* 0x010fc8000000000d */
[----:B-----5:R-:W-:-:S04]  /*0c60*/  FFMA R15, R27, R15, R14 ;  /* 0x0000000f1b0f7223 */ /* 0x020fc8000000000e */
[----:B0-----:R-:W-:-:S04]  /*0c70*/  FFMA R16, R16, R30, R15 ;  /* 0x0000001e10107223 */ /* 0x001fc8000000000f */
[----:B------:R-:W-:-:S04]  /*0c80*/  FFMA R17, R31, R17, R16 ;  /* 0x000000111f117223 */ /* 0x000fc80000000010 */
[----:B------:R-:W-:-:S04]  /*0c90*/  FFMA R18, R32, R18, R17 ;  /* 0x0000001220127223 */ /* 0x000fc80000000011 */
[----:B------:R-:W-:-:S07]  /*0ca0*/  FFMA R57, R33, R19, R18 ;  /* 0x0000001321397223 */ /* 0x000fce0000000012 */
.L_x_17:
        /* <DEDUP_REMOVED lines=11> */
[----:B------:R-:W5:Y:S01]  /*0d60*/  LDG.E R21, desc[UR12][R16.64+0xc] ;  /* 0x00000c0c10157981 */ /* 0x000f62000c1e1900 */
[----:B------:R-:W0:Y:S01]  /*0d70*/  S2UR UR7, SR_CgaCtaId ;  /* 0x00000000000779c3 */ /* 0x000e220000008800 */
[----:B------:R-:W-:-:S02]  /*0d80*/  UMOV UR6, 0x400 ;  /* 0x0000040000067882 */ /* 0x000fc40000000000 */
[----:B0-----:R-:W-:-:S06]  /*0d90*/  ULEA UR6, UR7, UR6, 0x18 ;  /* 0x0000000607067291 */ /* 0x001fcc000f8ec0ff */
[C---:B------:R-:W-:Y:S02]  /*0da0*/  LEA R12, R20.reuse, UR6, 0x2 ;  /* 0x00000006140c7c11 */ /* 0x040fe4000f8e10ff */
[----:B------:R-:W-:-:S04]  /*0db0*/  IADD3 R20, PT, PT, R20, 0x4, RZ ;  /* 0x0000000414147810 */ /* 0x000fc80007ffe0ff */
[----:B------:R-:W2:Y:S02]  /*0dc0*/  LDS.128 R12, [R12] ;  /* 0x000000000c0c7984 */ /* 0x000ea40000000c00 */
[----:B--2---:R-:W-:-:S04]  /*0dd0*/  FFMA R18, R12, R18, R57 ;  /* 0x000000120c127223 */ /* 0x004fc80000000039 */
[----:B---3--:R-:W-:-:S04]  /*0de0*/  FFMA R13, R19, R13, R18 ;  /* 0x0000000d130d7223 */ /* 0x008fc80000000012 */
[----:B----4-:R-:W-:-:S04]  /*0df0*/  FFMA R14, R22, R14, R13 ;  /* 0x0000000e160e7223 */ /* 0x010fc8000000000d */
[----:B-----5:R-:W-:-:S07]  /*0e00*/  FFMA R57, R21, R15, R14 ;  /* 0x0000000f15397223 */ /* 0x020fce000000000e */
.L_x_18:
[----:B------:R-:W-:Y:S05]  /*0e10*/  @!P2 BRA `(.L_x_16) ;  /* 0x000000000048a947 */ /* 0x000fea0003800000 */
[----:B------:R-:W0:Y:S01]  /*0e20*/  LDC.64 R16, c[0x0][0x388] ;  /* 0x0000e200ff107b82 */ /* 0x000e220000000a00 */
[----:B------:R-:W1:Y:S02]  /*0e30*/  LDCU UR6, c[0x0][0x3a8] ;  /* 0x00007500ff0677ac */ /* 0x000e640008000800 */
[----:B-1----:R-:W-:-:S04]  /*0e40*/  IMAD R13, R29, UR6, R20 ;  /* 0x000000061d0d7c24 */ /* 0x002fc8000f8e0214 */
[----:B0-----:R-:W-:-:S05]  /*0e50*/  IMAD.WIDE R16, R13, 0x4, R16 ;  /* 0x000000040d107825 */ /* 0x001fca00078e0210 */
[----:B------:R-:W2:Y:S01]  /*0e60*/  LDG.E R18, desc[UR12][R16.64] ;  /* 0x0000000c10127981 */ /* 0x000ea2000c1e1900 */
[----:B------:R-:W0:Y:S01]  /*0e70*/  S2UR UR7, SR_CgaCtaId ;  /* 0x00000000000779c3 */ /* 0x000e220000008800 */
[----:B------:R-:W-:Y:S01]  /*0e80*/  UMOV UR6, 0x400 ;  /* 0x0000040000067882 */ /* 0x000fe20000000000 */
[----:B------:R-:W-:Y:S01]  /*0e90*/  ISETP.NE.AND P1, PT, R5, 0x1, PT ;  /* 0x000000010500780c */ /* 0x000fe20003f25270 */
[----:B0-----:R-:W-:-:S06]  /*0ea0*/  ULEA UR6, UR7, UR6, 0x18 ;  /* 0x0000000607067291 */ /* 0x001fcc000f8ec0ff */
[----:B------:R-:W-:-:S06]  /*0eb0*/  LEA R12, R20, UR6, 0x2 ;  /* 0x00000006140c7c11 */ /* 0x000fcc000f8e10ff */
[----:B------:R-:W2:Y:S02]  /*0ec0*/  LDS.128 R12, [R12] ;  /* 0x000000000c0c7984 */ /* 0x000ea40000000c00 */
[----:B--2---:R-:W-:Y:S01]  /*0ed0*/  FFMA R57, R12, R18, R57 ;  /* 0x000000120c397223 */ /* 0x004fe20000000039 */
[----:B------:R-:W-:Y:S06]  /*0ee0*/  @!P1 BRA `(.L_x_16) ;  /* 0x0000000000149947 */ /* 0x000fec0003800000 */
[----:B------:R-:W-:Y:S01]  /*0ef0*/  ISETP.NE.AND P1, PT, R5, 0x2, PT ;  /* 0x000000020500780c */ /* 0x000fe20003f25270 */
[----:B------:R-:W2:-:S12]  /*0f00*/  LDG.E R12, desc[UR12][R16.64+0x4] ;  /* 0x0000040c100c7981 */ /* 0x000e98000c1e1900 */
[----:B------:R-:W3:Y:S01]  /*0f10*/  @P1 LDG.E R18, desc[UR12][R16.64+0x8] ;  /* 0x0000080c10121981 */ /* 0x000ee2000c1e1900 */
[----:B--2---:R-:W-:-:S04]  /*0f20*/  FFMA R57, R12, R13, R57 ;  /* 0x0000000d0c397223 */ /* 0x004fc80000000039 */
[----:B---3--:R-:W-:-:S07]  /*0f30*/  @P1 FFMA R57, R18, R14, R57 ;  /* 0x0000000e12391223 */ /* 0x008fce0000000039 */
.L_x_16:
[----:B------:R-:W0:Y:S01]  /*0f40*/  MUFU.RCP R12, UR5 ;  /* 0x00000005000c7d08 */ /* 0x000e220008001000 */
[----:B------:R-:W-:Y:S01]  /*0f50*/  IMAD.U32 R13, RZ, RZ, UR5 ;  /* 0x00000005ff0d7e24 */ /* 0x000fe2000f8e00ff */
[----:B------:R-:W-:Y:S06]  /*0f60*/  BSSY.RECONVERGENT B1, `(.L_x_19) ;  /* 0x000000c000017945 */ /* 0x000fec0003800200 */
[----:B------:R-:W1:Y:S01]  /*0f70*/  FCHK P1, R57, UR5 ;  /* 0x0000000539007d02 */ /* 0x000e620008020000 */
[----:B0-----:R-:W-:-:S04]  /*0f80*/  FFMA R13, R12, -R13, 1 ;  /* 0x3f8000000c0d7423 */ /* 0x001fc8000000080d */
[----:B------:R-:W-:-:S04]  /*0f90*/  FFMA R12, R12, R13, R12 ;  /* 0x0000000d0c0c7223 */ /* 0x000fc8000000000c */
[----:B------:R-:W-:-:S04]  /*0fa0*/  FFMA R14, R12, R57, RZ ;  /* 0x000000390c0e7223 */ /* 0x000fc800000000ff */
[----:B------:R-:W-:-:S04]  /*0fb0*/  FFMA R13, R14, -UR5, R57 ;  /* 0x800000050e0d7c23 */ /* 0x000fc80008000039 */
[----:B------:R-:W-:Y:S01]  /*0fc0*/  FFMA R14, R12, R13, R14 ;  /* 0x0000000d0c0e7223 */ /* 0x000fe2000000000e */
[----:B-1----:R-:W-:Y:S06]  /*0fd0*/  @!P1 BRA `(.L_x_20) ;  /* 0x0000000000109947 */ /* 0x002fec0003800000 */
[----:B------:R-:W-:Y:S01]  /*0fe0*/  IMAD.U32 R16, RZ, RZ, UR5 ;  /* 0x00000005ff107e24 */ /* 0x000fe2000f8e00ff */
[----:B------:R-:W-:-:S07]  /*0ff0*/  MOV R18, 0x1010 ;  /* 0x0000101000127802 */ /* 0x000fce0000000f00 */
[----:B------:R-:W-:Y:S05]  /*1000*/  CALL.REL.NOINC `($__internal_1_$__cuda_sm3x_div_rn_noftz_f32_slowpath) ;  /* 0x0000002400e87944 */ /* 0x000fea0003c00000 */
[----:B------:R-:W-:-:S07]  /*1010*/  MOV R14, R16 ;  /* 0x00000010000e7202 */ /* 0x000fce0000000f00 */
.L_x_20:
[----:B------:R-:W-:Y:S05]  /*1020*/  BSYNC.RECONVERGENT B1 ;  /* 0x0000000000017941 */ /* 0x000fea0003800200 */
.L_x_19:
[----:B------:R-:W-:Y:S01]  /*1030*/  BSSY.RECONVERGENT B1, `(.L_x_21) ;  /* 0x0000015000017945 */ /* 0x000fe20003800200 */
[----:B------:R-:W-:-:S03]  /*1040*/  IMAD.MOV.U32 R12, RZ, RZ, 0x3f800000 ;  /* 0x3f800000ff0c7424 */ /* 0x000fc600078e00ff */
[----:B------:R-:W-:Y:S05]  /*1050*/  @!P0 BRA `(.L_x_22) ;  /* 0x0000000000488947 */ /* 0x000fea0003800000 */
[----:B------:R-:W-:-:S13]  /*1060*/  FSETP.GT.AND P0, PT, R14, R9, PT ;  /* 0x000000090e00720b */ /* 0x000fda0003f04000 */
[----:B------:R-:W-:Y:S05]  /*1070*/  @P0 BRA `(.L_x_23) ;  /* 0x0000000000240947 */ /* 0x000fea0003800000 */
[--C-:B------:R-:W-:Y:S01]  /*1080*/  FADD R12, R14, -R9.reuse ;  /* 0x800000090e0c7221 */ /* 0x100fe20000000000 */
[----:B------:R-:W-:-:S03]  /*1090*/  IMAD.MOV.U32 R14, RZ, RZ, R9 ;  /* 0x000000ffff0e7224 */ /* 0x000fc600078e0009 */
[----:B------:R-:W-:-:S05]  /*10a0*/  FMUL R13, R12, 1.4426950216293334961 ;  /* 0x3fb8aa3b0c0d7820 */ /* 0x000fca0000400000 */
[----:B------:R-:W-:-:S13]  /*10b0*/  FSETP.GEU.AND P0, PT, R13, -126, PT ;  /* 0xc2fc00000d00780b */ /* 0x000fda0003f0e000 */
[----:B------:R-:W-:-:S04]  /*10c0*/  @!P0 FMUL R13, R13, 0.5 ;  /* 0x3f0000000d0d8820 */ /* 0x000fc80000400000 */
[----:B------:R-:W0:Y:S02]  /*10d0*/  MUFU.EX2 R15, R13 ;  /* 0x0000000d000f7308 */ /* 0x000e240000000800 */
[----:B0-----:R-:W-:-:S04]  /*10e0*/  @!P0 FMUL R15, R15, R15 ;  /* 0x0000000f0f0f8220 */ /* 0x001fc80000400000 */
[----:B------:R-:W-:Y:S01]  /*10f0*/  FADD R12, R15, R10 ;  /* 0x0000000a0f0c7221 */ /* 0x000fe20000000000 */
[----:B------:R-:W-:Y:S06]  /*1100*/  BRA `(.L_x_22) ;  /* 0x00000000001c7947 */ /* 0x000fec0003800000 */
.L_x_23:
[----:B------:R-:W-:-:S04]  /*1110*/  FADD R9, -R14, R9 ;  /* 0x000000090e097221 */ /* 0x000fc80000000100 */
[----:B------:R-:W-:-:S05]  /*1120*/  FMUL R9, R9, 1.4426950216293334961 ;  /* 0x3fb8aa3b09097820 */ /* 0x000fca0000400000 */
[----:B------:R-:W-:-:S13]  /*1130*/  FSETP.GEU.AND P0, PT, R9, -126, PT ;  /* 0xc2fc00000900780b */ /* 0x000fda0003f0e000 */
[----:B------:R-:W-:-:S04]  /*1140*/  @!P0 FMUL R9, R9, 0.5 ;  /* 0x3f00000009098820 */ /* 0x000fc80000400000 */
[----:B------:R-:W0:Y:S02]  /*1150*/  MUFU.EX2 R13, R9 ;  /* 0x00000009000d7308 */ /* 0x000e240000000800 */
[----:B0-----:R-:W-:-:S04]  /*1160*/  @!P0 FMUL R13, R13, R13 ;  /* 0x0000000d0d0d8220 */ /* 0x001fc80000400000 */
[----:B------:R-:W-:-:S07]  /*1170*/  FFMA R12, R13, R10, 1 ;  /* 0x3f8000000d0c7423 */ /* 0x000fce000000000a */
.L_x_22:
[----:B------:R-:W-:Y:S05]  /*1180*/  BSYNC.RECONVERGENT B1 ;  /* 0x0000000000017941 */ /* 0x000fea0003800200 */
.L_x_21:
[----:B------:R-:W-:Y:S01]  /*1190*/  PLOP3.LUT P0, PT, PT, PT, PT, 0x80, 0x8 ;  /* 0x000000000008781c */ /* 0x000fe20003f0f070 */
[----:B------:R-:W-:-:S12]  /*11a0*/  @!P3 BRA `(.L_x_24) ;  /* 0xfffffff40054b947 */ /* 0x000fd8000383ffff */
.L_x_6:
[----:B------:R-:W-:Y:S05]  /*11b0*/  BSYNC.RECONVERGENT B0 ;  /* 0x0000000000007941 */ /* 0x000fea0003800200 */
.L_x_5:
[----:B0-----:R-:W0:Y:S01]  /*11c0*/  LDC R2, c[0x0][0x3a4] ;  /* 0x0000e900ff027b82 */ /* 0x001e220000000800 */
[----:B------:R-:W0:Y:S01]  /*11d0*/  LDCU UR11, c[0x0][0x360] ;  /* 0x00006c00ff0b77ac */ /* 0x000e220008000800 */
[----:B------:R-:W-:Y:S01]  /*11e0*/  HFMA2 R7, -RZ, RZ, 0, 5.9604644775390625e-08 ;  /* 0x00000001ff077431 */ /* 0x000fe200000001ff */
[----:B------:R-:W-:Y:S02]  /*11f0*/  UMOV UR7, 0x400 ;  /* 0x0000040000077882 */ /* 0x000fe40000000000 */
[----:B------:R-:W-:-:S03]  /*1200*/  UIADD3 UR6, UPT, UPT, UR7, 0x1000, URZ ;  /* 0x0000100007067890 */ /* 0x000fc6000fffe0ff */
[----:B------:R-:W1:Y:S01]  /*1210*/  S2UR UR8, SR_CgaCtaId ;  /* 0x00000000000879c3 */ /* 0x000e620000008800 */
[----:B------:R-:W-:Y:S01]  /*1220*/  UIADD3 UR7, UPT, UPT, UR7, 0x2000, URZ ;  /* 0x0000200007077890 */ /* 0x000fe2000fffe0ff */
[----:B0-----:R-:W-:-:S04]  /*1230*/  VIADDMNMX.U32 R2, R2, R7, UR11, PT ;  /* 0x0000000b02027e46 */ /* 0x001fc8000b800007 */
[----:B------:R-:W-:Y:S01]  /*1240*/  ISETP.GE.U32.AND P0, PT, R2, 0x2, PT ;  /* 0x000000020200780c */ /* 0x000fe20003f06070 */
[----:B-1----:R-:W-:Y:S02]  /*1250*/  ULEA UR6, UR8, UR6, 0x18 ;  /* 0x0000000608067291 */ /* 0x002fe4000f8ec0ff */
[----:B------:R-:W-:-:S04]  /*1260*/  ULEA UR7, UR8, UR7, 0x18 ;  /* 0x0000000708077291 */ /* 0x000fc8000f8ec0ff */
[C---:B------:R-:W-:Y:S02]  /*1270*/  LEA R3, R0.reuse, UR6, 0x2 ;  /* 0x0000000600037c11 */ /* 0x040fe4000f8e10ff */
[----:B------:R-:W-:-:S03]  /*1280*/  LEA R5, R0, UR7, 0x2 ;  /* 0x0000000700057c11 */ /* 0x000fc6000f8e10ff */
[----:B------:R0:W-:Y:S04]  /*1290*/  STS [R3], R12 ;  /* 0x0000000c03007388 */ /* 0x0001e80000000800 */
[----:B------:R0:W-:Y:S01]  /*12a0*/  STS [R5], R14 ;  /* 0x0000000e05007388 */ /* 0x0001e20000000800 */
[----:B------:R-:W-:Y:S06]  /*12b0*/  BAR.SYNC.DEFER_BLOCKING 0x0 ;  /* 0x0000000000007b1d */ /* 0x000fec0000010000 */
[----:B------:R-:W-:Y:S05]  /*12c0*/  @!P0 BRA `(.L_x_25) ;  /* 0x0000000000b08947 */ /* 0x000fea0003800000 */
[----:B------:R-:W-:-:S07]  /*12d0*/  IMAD.MOV.U32 R4, RZ, RZ, R2 ;  /* 0x000000ffff047224 */ /* 0x000fce00078e0002 */
.L_x_29:
[--C-:B------:R-:W-:Y:S01]  /*12e0*/  IMAD.MOV.U32 R10, RZ, RZ, R4.reuse ;  /* 0x000000ffff0a7224 */ /* 0x100fe200078e0004 */
[----:B------:R-:W-:Y:S01]  /*12f0*/  SHF.R.U32.HI R4, RZ, 0x1, R4 ;  /* 0x00000001ff047819 */ /* 0x000fe20000011604 */
[----:B------:R-:W-:Y:S03]  /*1300*/  BSSY.RECONVERGENT B0, `(.L_x_26) ;  /* 0x0000025000007945 */ /* 0x000fe60003800200 */
[----:B------:R-:W-:-:S04]  /*1310*/  IADD3 R7, PT, PT, R4, R0, RZ ;  /* 0x0000000004077210 */ /* 0x000fc80007ffe0ff */
[----:B------:R-:W-:-:S04]  /*1320*/  ISETP.GE.U32.AND P0, PT, R7, R2, PT ;  /* 0x000000020700720c */ /* 0x000fc80003f06070 */
[----:B------:R-:W-:-:S13]  /*1330*/  ISETP.GE.U32.OR P0, PT, R0, R4, P0 ;  /* 0x000000040000720c */ /* 0x000fda0000706470 */
[----:B-123--:R-:W-:Y:S05]  /*1340*/  @P0 BRA `(.L_x_27) ;  /* 0x0000000000800947 */ /* 0x00efea0003800000 */
[----:B------:R-:W-:-:S05]  /*1350*/  IMAD R6, R4, 0x4, R3 ;  /* 0x0000000404067824 */ /* 0x000fca00078e0203 */
[----:B------:R-:W1:Y:S02]  /*1360*/  LDS R11, [R6] ;  /* 0x00000000060b7984 */ /* 0x000e640000000800 */
[----:B-1----:R-:W-:-:S13]  /*1370*/  FSETP.NEU.AND P0, PT, R11, RZ, PT ;  /* 0x000000ff0b00720b */ /* 0x002fda0003f0d000 */
[----:B------:R-:W-:Y:S05]  /*1380*/  @!P0 BRA `(.L_x_27) ;  /* 0x0000000000708947 */ /* 0x000fea0003800000 */
[----:B------:R-:W1:Y:S01]  /*1390*/  LDS R6, [R3] ;  /* 0x0000000003067984 */ /* 0x000e620000000800 */
[----:B------:R-:W-:-:S03]  /*13a0*/  IMAD R8, R4, 0x4, R5 ;  /* 0x0000000404087824 */ /* 0x000fc600078e0205 */
[----:B------:R-:W-:Y:S04]  /*13b0*/  LDS R7, [R5] ;  /* 0x0000000005077984 */ /* 0x000fe80000000800 */
[----:B------:R-:W2:Y:S01]  /*13c0*/  LDS R8, [R8] ;  /* 0x0000000008087984 */ /* 0x000ea20000000800 */
[----:B-1----:R-:W-:-:S13]  /*13d0*/  FSETP.NEU.AND P0, PT, R6, RZ, PT ;  /* 0x000000ff0600720b */ /* 0x002fda0003f0d000 */
[----:B------:R1:W-:Y:S04]  /*13e0*/  @!P0 STS [R3], R11 ;  /* 0x0000000b03008388 */ /* 0x0003e80000000800 */
[----:B--2---:R1:W-:Y:S01]  /*13f0*/  @!P0 STS [R5], R8 ;  /* 0x0000000805008388 */ /* 0x0043e20000000800 */
[----:B------:R-:W-:Y:S05]  /*1400*/  @!P0 BRA `(.L_x_27) ;  /* 0x0000000000508947 */ /* 0x000fea0003800000 */
[----:B------:R-:W-:-:S13]  /*1410*/  FSETP.GEU.AND P0, PT, R7, R8, PT ;  /* 0x000000080700720b */ /* 0x000fda0003f0e000 */
[----:B------:R-:W-:Y:S05]  /*1420*/  @P0 BRA `(.L_x_28) ;  /* 0x0000000000280947 */ /* 0x000fea0003800000 */
[----:B------:R-:W-:-:S04]  /*1430*/  FADD R7, R7, -R8 ;  /* 0x8000000807077221 */ /* 0x000fc80000000000 */
[----:B------:R-:W-:-:S05]  /*1440*/  FMUL R7, R7, 1.4426950216293334961 ;  /* 0x3fb8aa3b07077820 */ /* 0x000fca0000400000 */
[----:B------:R-:W-:-:S13]  /*1450*/  FSETP.GEU.AND P0, PT, R7, -126, PT ;  /* 0xc2fc00000700780b */ /* 0x000fda0003f0e000 */
[----:B------:R-:W-:-:S04]  /*1460*/  @!P0 FMUL R7, R7, 0.5 ;  /* 0x3f00000007078820 */ /* 0x000fc80000400000 */
[----:B------:R-:W2:Y:S02]  /*1470*/  MUFU.EX2 R9, R7 ;  /* 0x0000000700097308 */ /* 0x000ea40000000800 */
[----:B--2---:R-:W-:-:S04]  /*1480*/  @!P0 FMUL R9, R9, R9 ;  /* 0x0000000909098220 */ /* 0x004fc80000400000 */
[----:B------:R-:W-:-:S05]  /*1490*/  FFMA R6, R6, R9, R11 ;  /* 0x0000000906067223 */ /* 0x000fca000000000b */
[----:B------:R3:W-:Y:S04]  /*14a0*/  STS [R3], R6 ;  /* 0x0000000603007388 */ /* 0x0007e80000000800 */
[----:B------:R3:W-:Y:S01]  /*14b0*/  STS [R5], R8 ;  /* 0x0000000805007388 */ /* 0x0007e20000000800 */
[----:B------:R-:W-:Y:S05]  /*14c0*/  BRA `(.L_x_27) ;  /* 0x0000000000207947 */ /* 0x000fea0003800000 */
.L_x_28:
[----:B------:R-:W-:-:S04]  /*14d0*/  FADD R7, -R7, R8 ;  /* 0x0000000807077221 */ /* 0x000fc80000000100 */
[----:B------:R-:W-:-:S05]  /*14e0*/  FMUL R7, R7, 1.4426950216293334961 ;  /* 0x3fb8aa3b07077820 */ /* 0x000fca0000400000 */
[----:B------:R-:W-:-:S13]  /*14f0*/  FSETP.GEU.AND P0, PT, R7, -126, PT ;  /* 0xc2fc00000700780b */ /* 0x000fda0003f0e000 */
[----:B------:R-:W-:-:S04]  /*1500*/  @!P0 FMUL R7, R7, 0.5 ;  /* 0x3f00000007078820 */ /* 0x000fc80000400000 */
[----:B------:R-:W2:Y:S02]  /*1510*/  MUFU.EX2 R9, R7 ;  /* 0x0000000700097308 */ /* 0x000ea40000000800 */
[----:B--2---:R-:W-:-:S04]  /*1520*/  @!P0 FMUL R9, R9, R9 ;  /* 0x0000000909098220 */ /* 0x004fc80000400000 */
[----:B------:R-:W-:-:S05]  /*1530*/  FFMA R6, R11, R9, R6 ;  /* 0x000000090b067223 */ /* 0x000fca0000000006 */
[----:B------:R2:W-:Y:S02]  /*1540*/  STS [R3], R6 ;  /* 0x0000000603007388 */ /* 0x0005e40000000800 */
.L_x_27:
[----:B------:R-:W-:Y:S05]  /*1550*/  BSYNC.RECONVERGENT B0 ;  /* 0x0000000000007941 */ /* 0x000fea0003800200 */
.L_x_26:
[----:B------:R-:W-:Y:S01]  /*1560*/  BAR.SYNC.DEFER_BLOCKING 0x0 ;  /* 0x0000000000007b1d */ /* 0x000fe20000010000 */
[----:B------:R-:W-:-:S13]  /*1570*/  ISETP.GT.U32.AND P0, PT, R10, 0x3, PT ;  /* 0x000000030a00780c */ /* 0x000fda0003f04070 */
[----:B------:R-:W-:Y:S05]  /*1580*/  @P0 BRA `(.L_x_29) ;  /* 0xfffffffc00540947 */ /* 0x000fea000383ffff */
.L_x_25:
[----:B------:R-:W-:Y:S01]  /*1590*/  ISETP.NE.AND P0, PT, R0, RZ, PT ;  /* 0x000000ff0000720c */ /* 0x000fe20003f05270 */
[----:B------:R-:W4:-:S12]  /*15a0*/  LDCU UR6, c[0x0][0x3a8] ;  /* 0x00007500ff0677ac */ /* 0x000f180008000800 */
[----:B0123--:R-:W0:Y:S01]  /*15b0*/  @!P0 S2R R3, SR_CgaCtaId ;  /* 0x0000000000038919 */ /* 0x00fe220000008800 */
[----:B------:R-:W-:Y:S01]  /*15c0*/  @!P0 MOV R0, 0x400 ;  /* 0x0000040000008802 */ /* 0x000fe20000000f00 */
[----:B----4-:R-:W-:-:S06]  /*15d0*/  UISETP.GE.AND UP0, UPT, UR6, 0x1, UPT ;  /* 0x000000010600788c */ /* 0x010fcc000bf06270 */
[----:B------:R-:W-:Y:S02]  /*15e0*/  PLOP3.LUT P1, PT, PT, PT, UP0, 0x80, 0x8 ;  /* 0x000000000008781c */ /* 0x000fe40003f2f008 */
[----:B0-----:R-:W-:-:S05]  /*15f0*/  @!P0 LEA R3, R3, R0, 0x18 ;  /* 0x0000000003038211 */ /* 0x001fca00078ec0ff */
[----:B------:R-:W0:Y:S04]  /*1600*/  @!P0 LDS R0, [R3+0x2000] ;  /* 0x0020000003008984 */ /* 0x000e280000000800 */
[----:B------:R-:W1:Y:S04]  /*1610*/  @!P0 LDS R2, [R3+0x1000] ;  /* 0x0010000003028984 */ /* 0x000e680000000800 */
[----:B0-----:R0:W-:Y:S04]  /*1620*/  @!P0 STS [R3+0x3000], R0 ;  /* 0x0030000003008388 */ /* 0x0011e80000000800 */
[----:B-1----:R0:W-:Y:S01]  /*1630*/  @!P0 STS [R3+0x3004], R2 ;  /* 0x0030040203008388 */ /* 0x0021e20000000800 */
[----:B------:R-:W-:Y:S06]  /*1640*/  BAR.SYNC.DEFER_BLOCKING 0x0 ;  /* 0x0000000000007b1d */ /* 0x000fec0000010000 */
[----:B------:R-:W-:Y:S05]  /*1650*/  @!P1 EXIT ;  /* 0x000000000000994d */ /* 0x000fea0003800000 */
[----:B------:R-:W1:Y:S01]  /*1660*/  LDCU.64 UR8, c[0x0][0x388] ;  /* 0x00007100ff0877ac */ /* 0x000e620008000a00 */
[----:B------:R-:W-:Y:S01]  /*1670*/  MOV R39, RZ ;  /* 0x000000ff00277202 */ /* 0x000fe20000000f00 */
[----:B------:R-:W-:Y:S02]  /*1680*/  UIADD3 UR16, UPT, UPT, UR6, -0x1, URZ ;  /* 0xffffffff06107890 */ /* 0x000fe4000fffe0ff */
[----:B------:R-:W-:Y:S02]  /*1690*/  ULOP3.LUT UR17, UR6, 0xf, URZ, 0xc0, !UPT ;  /* 0x0000000f06117892 */ /* 0x000fe4000f8ec0ff */
[----:B------:R-:W-:Y:S02]  /*16a0*/  ULOP3.LUT UR18, UR6, 0x7, URZ, 0xc0, !UPT ;  /* 0x0000000706127892 */ /* 0x000fe4000f8ec0ff */
[----:B------:R-:W-:Y:S02]  /*16b0*/  ULOP3.LUT UR19, UR6, 0x7ffffff0, URZ, 0xc0, !UPT ;  /* 0x7ffffff006137892 */ /* 0x000fe4000f8ec0ff */
[----:B-1----:R-:W-:-:S04]  /*16c0*/  UIADD3 UR7, UP0, UPT, UR8, 0x20, URZ ;  /* 0x0000002008077890 */ /* 0x002fc8000ff1e0ff */
[----:B------:R-:W-:Y:S02]  /*16d0*/  UIADD3.X UR8, UPT, UPT, URZ, UR9, URZ, UP0, !UPT ;  /* 0x00000009ff087290 */ /* 0x000fe400087fe4ff */
[----:B------:R-:W-:-:S12]  /*16e0*/  ULOP3.LUT UR9, UR6, 0x3, URZ, 0xc0, !UPT ;  /* 0x0000000306097892 */ /* 0x000fd8000f8ec0ff */
.L_x_74:
[----:B-1----:R-:W1:Y:S01]  /*16f0*/  S2R R53, SR_TID.X ;  /* 0x0000000000357919 */ /* 0x002e620000002100 */
[----:B------:R-:W1:Y:S01]  /*1700*/  LDCU UR6, c[0x0][0x3a4] ;  /* 0x00007480ff0677ac */ /* 0x000e620008000800 */
[----:B------:R-:W-:Y:S01]  /*1710*/  BSSY.RECONVERGENT B0, `(.L_x_30) ;  /* 0x000014d000007945 */ /* 0x000fe20003800200 */
[----:B0-----:R-:W-:Y:S01]  /*1720*/  IMAD.MOV.U32 R38, RZ, RZ, RZ ;  /* 0x000000ffff267224 */ /* 0x001fe200078e00ff */
[----:B------:R-:W-:Y:S02]  /*1730*/  CS2R R36, SRZ ;  /* 0x0000000000247805 */ /* 0x000fe4000001ff00 */
[----:B------:R-:W-:Y:S01]  /*1740*/  CS2R R34, SRZ ;  /* 0x0000000000227805 */ /* 0x000fe2000001ff00 */
[----:B0-----:R-:W-:Y:S01]  /*1750*/  IMAD.MOV.U32 R0, RZ, RZ, RZ ;  /* 0x000000ffff007224 */ /* 0x001fe200078e00ff */
[----:B------:R-:W-:Y:S02]  /*1760*/  CS2R R2, SRZ ;  /* 0x0000000000027805 */ /* 0x000fe4000001ff00 */
[----:B------:R-:W-:-:S02]  /*1770*/  CS2R R4, SRZ ;  /* 0x0000000000047805 */ /* 0x000fc4000001ff00 */
[----:B------:R-:W-:Y:S02]  /*1780*/  CS2R R6, SRZ ;  /* 0x0000000000067805 */ /* 0x000fe4000001ff00 */
[----:B------:R-:W-:Y:S02]  /*1790*/  CS2R R8, SRZ ;  /* 0x0000000000087805 */ /* 0x000fe4000001ff00 */
[----:B------:R-:W-:Y:S02]  /*17a0*/  CS2R R10, SRZ ;  /* 0x00000000000a7805 */ /* 0x000fe4000001ff00 */
[----:B------:R-:W-:Y:S02]  /*17b0*/  CS2R R12, SRZ ;  /* 0x00000000000c7805 */ /* 0x000fe4000001ff00 */
[----:B------:R-:W-:Y:S02]  /*17c0*/  CS2R R20, SRZ ;  /* 0x0000000000147805 */ /* 0x000fe4000001ff00 */
[----:B------:R-:W-:-:S02]  /*17d0*/  CS2R R22, SRZ ;  /* 0x0000000000167805 */ /* 0x000fc4000001ff00 */
[----:B------:R-:W-:Y:S02]  /*17e0*/  CS2R R24, SRZ ;  /* 0x0000000000187805 */ /* 0x000fe4000001ff00 */
[----:B------:R-:W-:Y:S02]  /*17f0*/  CS2R R26, SRZ ;  /* 0x00000000001a7805 */ /* 0x000fe4000001ff00 */
[----:B---34-:R-:W-:Y:S02]  /*1800*/  CS2R R28, SRZ ;  /* 0x00000000001c7805 */ /* 0x018fe4000001ff00 */
[----:B--2---:R-:W-:Y:S02]  /*1810*/  CS2R R30, SRZ ;  /* 0x00000000001e7805 */ /* 0x004fe4000001ff00 */
[----:B------:R-:W-:Y:S02]  /*1820*/  CS2R R32, SRZ ;  /* 0x0000000000207805 */ /* 0x000fe4000001ff00 */
[----:B-1----:R-:W-:-:S13]  /*1830*/  ISETP.GE.AND P0, PT, R53, UR6, PT ;  /* 0x0000000635007c0c */ /* 0x002fda000bf06270 */
[----:B------:R-:W-:Y:S05]  /*1840*/  @P0 BRA `(.L_x_31) ;  /* 0x0000001000e40947 */ /* 0x000fea0003800000 */
[----:B------:R-:W0:Y:S01]  /*1850*/  S2UR UR10, SR_CgaCtaId ;  /* 0x00000000000a79c3 */ /* 0x000e220000008800 */
[----:B------:R-:W-:Y:S01]  /*1860*/  UMOV UR6, 0x400 ;  /* 0x0000040000067882 */ /* 0x000fe20000000000 */
[----:B------:R-:W-:Y:S01]  /*1870*/  HFMA2 R38, -RZ, RZ, 0, 0 ;  /* 0x00000000ff267431 */ /* 0x000fe200000001ff */
[C---:B------:R-:W-:Y:S01]  /*1880*/  IADD3 R51, PT, PT, R39.reuse, 0x12, RZ ;  /* 0x0000001227337810 */ /* 0x040fe20007ffe0ff */
[C---:B------:R-:W-:Y:S01]  /*1890*/  VIADD R50, R39.reuse, 0x13 ;  /* 0x0000001327327836 */ /* 0x040fe20000000000 */
[C---:B------:R-:W-:Y:S01]  /*18a0*/  IADD3 R48, PT, PT, R39.reuse, 0x15, RZ ;  /* 0x0000001527307810 */ /* 0x040fe20007ffe0ff */
[C---:B------:R-:W-:Y:S01]  /*18b0*/  VIADD R49, R39.reuse, 0x14 ;  /* 0x0000001427317836 */ /* 0x040fe20000000000 */
[C---:B------:R-:W-:Y:S01]  /*18c0*/  IADD3 R45, PT, PT, R39.reuse, 0x18, RZ ;  /* 0x00000018272d7810 */ /* 0x040fe20007ffe0ff */
[C---:B------:R-:W-:Y:S01]  /*18d0*/  VIADD R47, R39.reuse, 0x16 ;  /* 0x00000016272f7836 */ /* 0x040fe20000000000 */
[----:B------:R-:W-:Y:S01]  /*18e0*/  SHF.R.S32.HI R41, RZ, 0x1f, R39 ;  /* 0x0000001fff297819 */ /* 0x000fe20000011427 */
[----:B------:R-:W-:-:S02]  /*18f0*/  VIADD R46, R39, 0x17 ;  /* 0x00000017272e7836 */ /* 0x000fc40000000000 */
[C---:B------:R-:W-:Y:S02]  /*1900*/  VIADD R44, R39.reuse, 0x19 ;  /* 0x00000019272c7836 */ /* 0x040fe40000000000 */
[----:B------:R-:W-:Y:S01]  /*1910*/  VIADD R43, R39, 0x1b ;  /* 0x0000001b272b7836 */ /* 0x000fe20000000000 */
[----:B0-----:R-:W-:-:S09]  /*1920*/  ULEA UR6, UR10, UR6, 0x18 ;  /* 0x000000060a067291 */ /* 0x001fd2000f8ec0ff */
[----:B------:R-:W0:Y:S03]  /*1930*/  LDS.64 R14, [UR6+0x3000] ;  /* 0x00300006ff0e7984 */ /* 0x000e260008000a00 */
.L_x_41:
[----:B------:R-:W1:Y:S01]  /*1940*/  LDC R40, c[0x0][0x3a8] ;  /* 0x0000ea00ff287b82 */ /* 0x000e620000000800 */
[----:B------:R-:W2:Y:S01]  /*1950*/  LDCU UR6, c[0x0][0x3a4] ;  /* 0x00007480ff0677ac */ /* 0x000ea20008000800 */
[----:B------:R-:W-:Y:S01]  /*1960*/  IMAD.MOV.U32 R57, RZ, RZ, RZ ;  /* 0x000000ffff397224 */ /* 0x000fe200078e00ff */
[----:B------:R-:W-:Y:S01]  /*1970*/  MOV R55, RZ ;  /* 0x000000ff00377202 */ /* 0x000fe20000000f00 */
[----:B------:R-:W-:Y:S01]  /*1980*/  UISETP.GE.U32.AND UP0, UPT, UR16, 0xf, UPT ;  /* 0x0000000f1000788c */ /* 0x000fe2000bf06070 */
[C---:B-1----:R-:W-:Y:S02]  /*1990*/  IMAD R42, R53.reuse, R40, RZ ;  /* 0x00000028352a7224 */ /* 0x042fe400078e02ff */
[----:B------:R-:W-:-:S05]  /*19a0*/  VIADD R53, R53, UR11 ;  /* 0x0000000b35357c36 */ /* 0x000fca0008000000 */
[----:B--2---:R-:W-:Y:S01]  /*19b0*/  ISETP.GE.AND P0, PT, R53, UR6, PT ;  /* 0x0000000635007c0c */ /* 0x004fe2000bf06270 */
[----:B------:R-:W-:-:S12]  /*19c0*/  BRA.U !UP0, `(.L_x_32) ;  /* 0x0000000108d87547 */ /* 0x000fd8000b800000 */
[----:B------:R-:W1:Y:S01]  /*19d0*/  S2UR UR10, SR_CgaCtaId ;  /* 0x00000000000a79c3 */ /* 0x000e620000008800 */
[----:B------:R-:W-:Y:S01]  /*19e0*/  UMOV UR6, 0x400 ;  /* 0x0000040000067882 */ /* 0x000fe20000000000 */
[----:B------:R-:W-:Y:S02]  /*19f0*/  IMAD.MOV.U32 R57, RZ, RZ, RZ ;  /* 0x000000ffff397224 */ /* 0x000fe400078e00ff */
[----:B------:R-:W-:Y:S01]  /*1a00*/  IMAD.MOV.U32 R54, RZ, RZ, R42 ;  /* 0x000000ffff367224 */ /* 0x000fe200078e002a */
[----:B-1----:R-:W-:Y:S02]  /*1a10*/  ULEA UR6, UR10, UR6, 0x18 ;  /* 0x000000060a067291 */ /* 0x002fe4000f8ec0ff */
[----:B------:R-:W-:Y:S02]  /*1a20*/  UIADD3 UR10, UPT, UPT, -UR19, URZ, URZ ;  /* 0x000000ff130a7290 */ /* 0x000fe4000fffe1ff */
[----:B------:R-:W-:-:S04]  /*1a30*/  UIADD3 UR6, UPT, UPT, UR6, 0x20, URZ ;  /* 0x0000002006067890 */ /* 0x000fc8000fffe0ff */
[----:B------:R-:W-:Y:S02]  /*1a40*/  MOV R52, UR10 ;  /* 0x0000000a00347c02 */ /* 0x000fe40008000f00 */
[----:B------:R-:W-:-:S07]  /*1a50*/  IMAD.U32 R55, RZ, RZ, UR6 ;  /* 0x00000006ff377e24 */ /* 0x000fce000f8e00ff */
.L_x_33:
[----:B------:R-:W-:Y:S01]  /*1a60*/  MOV R59, UR8 ;  /* 0x00000008003b7c02 */ /* 0x000fe20008000f00 */
[----:B------:R-:W-:Y:S01]  /*1a70*/  IMAD.U32 R58, RZ, RZ, UR7 ;  /* 0x00000007ff3a7e24 */ /* 0x000fe2000f8e00ff */
[----:B------:R-:W1:Y:S03]  /*1a80*/  LDS.128 R16, [R55+-0x20] ;  /* 0xffffe00037107984 */ /* 0x000e660000000c00 */
[----:B------:R-:W-:-:S05]  /*1a90*/  IMAD.WIDE R58, R54, 0x4, R58 ;  /* 0x00000004363a7825 */ /* 0x000fca00078e023a */
[----:B------:R-:W1:Y:S04]  /*1aa0*/  LDG.E R56, desc[UR12][R58.64+-0x20] ;  /* 0xffffe00c3a387981 */ /* 0x000e68000c1e1900 */
[----:B------:R-:W2:Y:S04]  /*1ab0*/  LDG.E R60, desc[UR12][R58.64+-0x1c] ;  /* 0xffffe40c3a3c7981 */ /* 0x000ea8000c1e1900 */
[----:B------:R-:W3:Y:S01]  /*1ac0*/  LDG.E R61, desc[UR12][R58.64+-0x18] ;  /* 0xffffe80c3a3d7981 */ /* 0x000ee2000c1e1900 */
[----:B-1----:R-:W-:-:S03]  /*1ad0*/  FFMA R56, R16, R56, R57 ;  /* 0x0000003810387223 */ /* 0x002fc60000000039 */
[----:B------:R-:W4:Y:S04]  /*1ae0*/  LDG.E R16, desc[UR12][R58.64+-0x14] ;  /* 0xffffec0c3a107981 */ /* 0x000f28000c1e1900 */
[----:B------:R-:W5:Y:S01]  /*1af0*/  LDG.E R57, desc[UR12][R58.64+-0x10] ;  /* 0xfffff00c3a397981 */ /* 0x000f62000c1e1900 */
[----:B--2---:R-:W-:-:S03]  /*1b00*/  FFMA R56, R60, R17, R56 ;  /* 0x000000113c387223 */ /* 0x004fc60000000038 */
[----:B------:R-:W2:Y:S01]  /*1b10*/  LDG.E R60, desc[UR12][R58.64+-0xc] ;  /* 0xfffff40c3a3c7981 */ /* 0x000ea2000c1e1900 */
[----:B---3--:R-:W-:-:S04]  /*1b20*/  FFMA R61, R61, R18, R56 ;  /* 0x000000123d3d7223 */ /* 0x008fc80000000038 */
[----:B----4-:R-:W-:Y:S02]  /*1b30*/  FFMA R61, R16, R19, R61 ;  /* 0x00000013103d7223 */ /* 0x010fe4000000003d */
[----:B------:R-:W5:Y:S02]  /*1b40*/  LDS.128 R16, [R55+-0x10] ;  /* 0xfffff00037107984 */ /* 0x000f640000000c00 */
[----:B-----5:R-:W-:Y:S02]  /*1b50*/  FFMA R56, R16, R57, R61 ;  /* 0x0000003910387223 */ /* 0x020fe4000000003d */
[----:B------:R-:W3:Y:S04]  /*1b60*/  LDG.E R61, desc[UR12][R58.64+-0x8] ;  /* 0xfffff80c3a3d7981 */ /* 0x000ee8000c1e1900 */
[----:B------:R-:W4:Y:S04]  /*1b70*/  LDG.E R16, desc[UR12][R58.64+-0x4] ;  /* 0xfffffc0c3a107981 */ /* 0x000f28000c1e1900 */
[----:B------:R-:W5:Y:S01]  /*1b80*/  LDG.E R57, desc[UR12][R58.64] ;  /* 0x0000000c3a397981 */ /* 0x000f62000c1e1900 */
[----:B--2---:R-:W-:-:S03]  /*1b90*/  FFMA R56, R60, R17, R56 ;  /* 0x000000113c387223 */ /* 0x004fc60000000038 */
[----:B------:R-:W2:Y:S01]  /*1ba0*/  LDG.E R60, desc[UR12][R58.64+0x4] ;  /* 0x0000040c3a3c7981 */ /* 0x000ea2000c1e1900 */
[----:B---3--:R-:W-:-:S04]  /*1bb0*/  FFMA R61, R61, R18, R56 ;  /* 0x000000123d3d7223 */ /* 0x008fc80000000038 */
[----:B----4-:R-:W-:Y:S02]  /*1bc0*/  FFMA R61, R16, R19, R61 ;  /* 0x00000013103d7223 */ /* 0x010fe4000000003d */
[----:B------:R-:W5:Y:S02]  /*1bd0*/  LDS.128 R16, [R55] ;  /* 0x0000000037107984 */ /* 0x000f640000000c00 */
[----:B-----5:R-:W-:Y:S02]  /*1be0*/  FFMA R56, R16, R57, R61 ;  /* 0x0000003910387223 */ /* 0x020fe4000000003d */
[----:B------:R-:W3:Y:S04]  /*1bf0*/  LDG.E R61, desc[UR12][R58.64+0x8] ;  /* 0x0000080c3a3d7981 */ /* 0x000ee8000c1e1900 */
[----:B------:R-:W4:Y:S04]  /*1c00*/  LDG.E R16, desc[UR12][R58.64+0xc] ;  /* 0x00000c0c3a107981 */ /* 0x000f28000c1e1900 */
[----:B------:R-:W5:Y:S01]  /*1c10*/  LDG.E R57, desc[UR12][R58.64+0x10] ;  /* 0x0000100c3a397981 */ /* 0x000f62000c1e1900 */
[----:B--2---:R-:W-:-:S04]  /*1c20*/  FFMA R56, R60, R17, R56 ;  /* 0x000000113c387223 */ /* 0x004fc80000000038 */
[----:B---3--:R-:W-:-:S04]  /*1c30*/  FFMA R61, R61, R18, R56 ;  /* 0x000000123d3d7223 */ /* 0x008fc80000000038 */
[----:B----4-:R-:W-:Y:S02]  /*1c40*/  FFMA R61, R16, R19, R61 ;  /* 0x00000013103d7223 */ /* 0x010fe4000000003d */
[----:B------:R-:W5:Y:S02]  /*1c50*/  LDS.128 R16, [R55+0x10] ;  /* 0x0000100037107984 */ /* 0x000f640000000c00 */
[----:B-----5:R-:W-:Y:S02]  /*1c60*/  FFMA R16, R16, R57, R61 ;  /* 0x0000003910107223 */ /* 0x020fe4000000003d */
[----:B------:R-:W2:Y:S01]  /*1c70*/  LDG.E R57, desc[UR12][R58.64+0x14] ;  /* 0x0000140c3a397981 */ /* 0x000ea2000c1e1900 */
[----:B------:R-:W-:-:S05]  /*1c80*/  VIADD R52, R52, 0x10 ;  /* 0x0000001034347836 */ /* 0x000fca0000000000 */
[----:B------:R-:W-:Y:S01]  /*1c90*/  ISETP.NE.AND P1, PT, R52, RZ, PT ;  /* 0x000000ff3400720c */ /* 0x000fe20003f25270 */
[----:B--2---:R-:W-:Y:S02]  /*1ca0*/  FFMA R17, R57, R17, R16 ;  /* 0x0000001139117223 */ /* 0x004fe40000000010 */
[----:B------:R-:W2:Y:S04]  /*1cb0*/  LDG.E R16, desc[UR12][R58.64+0x18] ;  /* 0x0000180c3a107981 */ /* 0x000ea8000c1e1900 */
[----:B------:R-:W3:Y:S01]  /*1cc0*/  LDG.E R57, desc[UR12][R58.64+0x1c] ;  /* 0x00001c0c3a397981 */ /* 0x000ee2000c1e1900 */
[----:B------:R-:W-:Y:S01]  /*1cd0*/  VIADD R55, R55, 0x40 ;  /* 0x0000004037377836 */ /* 0x000fe20000000000 */
[----:B------:R-:W-:Y:S01]  /*1ce0*/  IADD3 R54, PT, PT, R54, 0x10, RZ ;  /* 0x0000001036367810 */ /* 0x000fe20007ffe0ff */
[----:B--2---:R-:W-:-:S04]  /*1cf0*/  FFMA R16, R16, R18, R17 ;  /* 0x0000001210107223 */ /* 0x004fc80000000011 */
[----:B---3--:R-:W-:Y:S01]  /*1d00*/  FFMA R57, R57, R19, R16 ;  /* 0x0000001339397223 */ /* 0x008fe20000000010 */
[----:B------:R-:W-:Y:S06]  /*1d10*/  @P1 BRA `(.L_x_33) ;  /* 0xfffffffc00501947 */ /* 0x000fec000383ffff */
[----:B------:R-:W-:-:S07]  /*1d20*/  IMAD.U32 R55, RZ, RZ, UR19 ;  /* 0x00000013ff377e24 */ /* 0x000fce000f8e00ff */
.L_x_32:
[----:B------:R-:W-:-:S09]  /*1d30*/  UISETP.NE.AND UP0, UPT, UR17, URZ, UPT ;  /* 0x000000ff1100728c */ /* 0x000fd2000bf05270 */
[----:B------:R-:W-:Y:S05]  /*1d40*/  BRA.U !UP0, `(.L_x_34) ;  /* 0x00000005081c7547 */ /* 0x000fea000b800000 */
[----:B------:R-:W-:Y:S02]  /*1d50*/  UIADD3 UR6, UPT, UPT, UR17, -0x1, URZ ;  /* 0xffffffff11067890 */ /* 0x000fe4000fffe0ff */
[----:B------:R-:W-:Y:S02]  /*1d60*/  UISETP.NE.AND UP1, UPT, UR18, URZ, UPT ;  /* 0x000000ff1200728c */ /* 0x000fe4000bf25270 */
[----:B------:R-:W-:-:S09]  /*1d70*/  UISETP.GE.U32.AND UP0, UPT, UR6, 0x7, UPT ;  /* 0x000000070600788c */ /* 0x000fd2000bf06070 */
[----:B------:R-:W-:Y:S05]  /*1d80*/  BRA.U !UP0, `(.L_x_35) ;  /* 0x0000000108687547 */ /* 0x000fea000b800000 */
[----:B------:R-:W1:Y:S01]  /*1d90*/  LDC.64 R58, c[0x0][0x388] ;  /* 0x0000e200ff3a7b82 */ /* 0x000e620000000a00 */
[----:B------:R-:W-:-:S04]  /*1da0*/  IMAD.IADD R17, R42, 0x1, R55 ;  /* 0x000000012a117824 */ /* 0x000fc800078e0237 */
[----:B-1----:R-:W-:-:S05]  /*1db0*/  IMAD.WIDE R58, R17, 0x4, R58 ;  /* 0x00000004113a7825 */ /* 0x002fca00078e023a */
[----:B------:R-:W2:Y:S04]  /*1dc0*/  LDG.E R54, desc[UR12][R58.64] ;  /* 0x0000000c3a367981 */ /* 0x000ea8000c1e1900 */
[----:B------:R-:W3:Y:S04]  /*1dd0*/  LDG.E R56, desc[UR12][R58.64+0x4] ;  /* 0x0000040c3a387981 */ /* 0x000ee8000c1e1900 */
[----:B------:R-:W4:Y:S01]  /*1de0*/  LDG.E R61, desc[UR12][R58.64+0x8] ;  /* 0x0000080c3a3d7981 */ /* 0x000f22000c1e1900 */
[----:B------:R-:W1:Y:S01]  /*1df0*/  S2UR UR10, SR_CgaCtaId ;  /* 0x00000000000a79c3 */ /* 0x000e620000008800 */
[----:B------:R-:W-:-:S02]  /*1e00*/  UMOV UR6, 0x400 ;  /* 0x0000040000067882 */ /* 0x000fc40000000000 */
[----:B-1----:R-:W-:-:S06]  /*1e10*/  ULEA UR6, UR10, UR6, 0x18 ;  /* 0x000000060a067291 */ /* 0x002fcc000f8ec0ff */
[----:B------:R-:W-:-:S05]  /*1e20*/  LEA R52, R55, UR6, 0x2 ;  /* 0x0000000637347c11 */ /* 0x000fca000f8e10ff */
[----:B------:R-:W2:Y:S02]  /*1e30*/  LDS.128 R16, [R52] ;  /* 0x0000000034107984 */ /* 0x000ea40000000c00 */
[----:B--2---:R-:W-:Y:S02]  /*1e40*/  FFMA R16, R16, R54, R57 ;  /* 0x0000003610107223 */ /* 0x004fe40000000039 */
[----:B------:R-:W2:Y:S02]  /*1e50*/  LDG.E R57, desc[UR12][R58.64+0x10] ;  /* 0x0000100c3a397981 */ /* 0x000ea4000c1e1900 */
[----:B---3--:R-:W-:Y:S02]  /*1e60*/  FFMA R56, R56, R17, R16 ;  /* 0x0000001138387223 */ /* 0x008fe40000000010 */
[----:B------:R-:W3:Y:S02]  /*1e70*/  LDG.E R16, desc[UR12][R58.64+0xc] ;  /* 0x00000c0c3a107981 */ /* 0x000ee4000c1e1900 */
[----:B----4-:R-:W-:-:S02]  /*1e80*/  FFMA R17, R61, R18, R56 ;  /* 0x000000123d117223 */ /* 0x010fc40000000038 */
[----:B------:R-:W4:Y:S04]  /*1e90*/  LDG.E R54, desc[UR12][R58.64+0x14] ;  /* 0x0000140c3a367981 */ /* 0x000f28000c1e1900 */
[----:B------:R-:W5:Y:S04]  /*1ea0*/  LDG.E R61, desc[UR12][R58.64+0x18] ;  /* 0x0000180c3a3d7981 */ /* 0x000f68000c1e1900 */
[----:B------:R-:W5:Y:S01]  /*1eb0*/  LDG.E R56, desc[UR12][R58.64+0x1c] ;  /* 0x00001c0c3a387981 */ /* 0x000f62000c1e1900 */
[----:B------:R-:W-:Y:S01]  /*1ec0*/  IADD3 R55, PT, PT, R55, 0x8, RZ ;  /* 0x0000000837377810 */ /* 0x000fe20007ffe0ff */
[----:B---3--:R-:W-:-:S02]  /*1ed0*/  FFMA R60, R16, R19, R17 ;  /* 0x00000013103c7223 */ /* 0x008fc40000000011 */
[----:B------:R-:W2:Y:S02]  /*1ee0*/  LDS.128 R16, [R52+0x10] ;  /* 0x0000100034107984 */ /* 0x000ea40000000c00 */
[----:B--2---:R-:W-:-:S04]  /*1ef0*/  FFMA R57, R16, R57, R60 ;  /* 0x0000003910397223 */ /* 0x004fc8000000003c */
[----:B----4-:R-:W-:-:S04]  /*1f00*/  FFMA R54, R54, R17, R57 ;  /* 0x0000001136367223 */ /* 0x010fc80000000039 */
[----:B-----5:R-:W-:-:S04]  /*1f10*/  FFMA R61, R61, R18, R54 ;  /* 0x000000123d3d7223 */ /* 0x020fc80000000036 */
[----:B------:R-:W-:-:S07]  /*1f20*/  FFMA R57, R56, R19, R61 ;  /* 0x0000001338397223 */ /* 0x000fce000000003d */
.L_x_35:
        /* <DEDUP_REMOVED lines=8> */
[----:B------:R-:W2:Y:S01]  /*1fb0*/  LDG.E R52, desc[UR12][R58.64] ;  /* 0x0000000c3a347981 */ /* 0x000ea2000c1e1900 */
[----:B------:R-:W1:Y:S01]  /*1fc0*/  S2UR UR10, SR_CgaCtaId ;  /* 0x00000000000a79c3 */ /* 0x000e620000008800 */
[----:B------:R-:W-:Y:S02]  /*1fd0*/  UMOV UR6, 0x400 ;  /* 0x0000040000067882 */ /* 0x000fe40000000000 */
[----:B------:R-:W3:Y:S04]  /*1fe0*/  LDG.E R54, desc[UR12][R58.64+0x8] ;  /* 0x0000080c3a367981 */ /* 0x000ee8000c1e1900 */
[----:B------:R-:W4:Y:S01]  /*1ff0*/  LDG.E R61, desc[UR12][R58.64+0xc] ;  /* 0x00000c0c3a3d7981 */ /* 0x000f22000c1e1900 */
[----:B-1----:R-:W-:-:S06]  /*2000*/  ULEA UR6, UR10, UR6, 0x18 ;  /* 0x000000060a067291 */ /* 0x002fcc000f8ec0ff */
[----:B------:R-:W-:-:S06]  /*2010*/  LEA R16, R55, UR6, 0x2 ;  /* 0x0000000637107c11 */ /* 0x000fcc000f8e10ff */
[----:B------:R-:W2:Y:S02]  /*2020*/  LDS.128 R16, [R16] ;  /* 0x0000000010107984 */ /* 0x000ea40000000c00 */
[----:B--2---:R-:W-:Y:S02]  /*2030*/  FFMA R52, R16, R52, R57 ;  /* 0x0000003410347223 */ /* 0x004fe40000000039 */
[----:B------:R-:W2:Y:S01]  /*2040*/  LDG.E R57, desc[UR12][R58.64+0x4] ;  /* 0x0000040c3a397981 */ /* 0x000ea2000c1e1900 */
[----:B------:R-:W-:Y:S02]  /*2050*/  VIADD R55, R55, 0x4 ;  /* 0x0000000437377836 */ /* 0x000fe40000000000 */
[----:B--2---:R-:W-:-:S04]  /*2060*/  FFMA R17, R57, R17, R52 ;  /* 0x0000001139117223 */ /* 0x004fc80000000034 */
[----:B---3--:R-:W-:-:S04]  /*2070*/  FFMA R18, R54, R18, R17 ;  /* 0x0000001236127223 */ /* 0x008fc80000000011 */
[----:B----4-:R-:W-:-:S07]  /*2080*/  FFMA R57, R61, R19, R18 ;  /* 0x000000133d397223 */ /* 0x010fce0000000012 */
.L_x_36:
[----:B------:R-:W-:Y:S05]  /*2090*/  BRA.U !UP1, `(.L_x_34) ;  /* 0x0000000109487547 */ /* 0x000fea000b800000 */
[----:B------:R-:W1:Y:S01]  /*20a0*/  LDC.64 R58, c[0x0][0x388] ;  /* 0x0000e200ff3a7b82 */ /* 0x000e620000000a00 */
[----:B------:R-:W-:-:S05]  /*20b0*/  IADD3 R17, PT, PT, R42, R55, RZ ;  /* 0x000000372a117210 */ /* 0x000fca0007ffe0ff */
[----:B-1----:R-:W-:-:S05]  /*20c0*/  IMAD.WIDE R58, R17, 0x4, R58 ;  /* 0x00000004113a7825 */ /* 0x002fca00078e023a */
[----:B------:R-:W2:Y:S01]  /*20d0*/  LDG.E R52, desc[UR12][R58.64] ;  /* 0x0000000c3a347981 */ /* 0x000ea2000c1e1900 */
[----:B------:R-:W1:Y:S01]  /*20e0*/  S2UR UR10, SR_CgaCtaId ;  /* 0x00000000000a79c3 */ /* 0x000e620000008800 */
[----:B------:R-:W-:Y:S01]  /*20f0*/  UMOV UR6, 0x400 ;  /* 0x0000040000067882 */ /* 0x000fe20000000000 */
[----:B------:R-:W-:Y:S02]  /*2100*/  UISETP.NE.AND UP0, UPT, UR9, 0x1, UPT ;  /* 0x000000010900788c */ /* 0x000fe4000bf05270 */
[----:B-1----:R-:W-:-:S06]  /*2110*/  ULEA UR6, UR10, UR6, 0x18 ;  /* 0x000000060a067291 */ /* 0x002fcc000f8ec0ff */
[----:B------:R-:W-:-:S06]  /*2120*/  LEA R16, R55, UR6, 0x2 ;  /* 0x0000000637107c11 */ /* 0x000fcc000f8e10ff */
[----:B------:R-:W2:Y:S02]  /*2130*/  LDS.128 R16, [R16] ;  /* 0x0000000010107984 */ /* 0x000ea40000000c00 */
[----:B--2---:R-:W-:Y:S01]  /*2140*/  FFMA R57, R16, R52, R57 ;  /* 0x0000003410397223 */ /* 0x004fe20000000039 */
[----:B------:R-:W-:Y:S06]  /*2150*/  BRA.U !UP0, `(.L_x_34) ;  /* 0x0000000108187547 */ /* 0x000fec000b800000 */
[----:B------:R-:W-:Y:S01]  /*2160*/  UISETP.NE.AND UP0, UPT, UR9, 0x2, UPT ;  /* 0x000000020900788c */ /* 0x000fe2000bf05270 */
[----:B------:R-:W2:Y:S05]  /*2170*/  LDG.E R16, desc[UR12][R58.64+0x4] ;  /* 0x0000040c3a107981 */ /* 0x000eaa000c1e1900 */
[----:B------:R-:W-:-:S13]  /*2180*/  PLOP3.LUT P1, PT, PT, PT, UP0, 0x80, 0x8 ;  /* 0x000000000008781c */ /* 0x000fda0003f2f008 */
[----:B------:R-:W3:Y:S01]  /*2190*/  @P1 LDG.E R52, desc[UR12][R58.64+0x8] ;  /* 0x0000080c3a341981 */ /* 0x000ee2000c1e1900 */
[----:B--2---:R-:W-:-:S04]  /*21a0*/  FFMA R57, R16, R17, R57 ;  /* 0x0000001110397223 */ /* 0x004fc80000000039 */
[----:B---3--:R-:W-:-:S07]  /*21b0*/  @P1 FFMA R57, R52, R18, R57 ;  /* 0x0000001234391223 */ /* 0x008fce0000000039 */
.L_x_34:
[----:B------:R-:W1:Y:S01]  /*21c0*/  MUFU.RCP R16, UR5 ;  /* 0x0000000500107d08 */ /* 0x000e620008001000 */
[----:B------:R-:W-:Y:S01]  /*21d0*/  IMAD.U32 R17, RZ, RZ, UR5 ;  /* 0x00000005ff117e24 */ /* 0x000fe2000f8e00ff */
[----:B------:R-:W-:Y:S01]  /*21e0*/  BSSY.RECONVERGENT B1, `(.L_x_37) ;  /* 0x000000c000017945 */ /* 0x000fe20003800200 */
[----:B------:R-:W-:-:S05]  /*21f0*/  ISETP.GE.AND P3, PT, R39, R40, PT ;  /* 0x000000282700720c */ /* 0x000fca0003f66270 */
[----:B------:R-:W2:Y:S01]  /*2200*/  FCHK P1, R57, UR5 ;  /* 0x0000000539007d02 */ /* 0x000ea20008020000 */
[----:B-1----:R-:W-:-:S04]  /*2210*/  FFMA R17, R16, -R17, 1 ;  /* 0x3f80000010117423 */ /* 0x002fc80000000811 */
[----:B------:R-:W-:-:S04]  /*2220*/  FFMA R16, R16, R17, R16 ;  /* 0x0000001110107223 */ /* 0x000fc80000000010 */
[----:B------:R-:W-:-:S04]  /*2230*/  FFMA R18, R16, R57, RZ ;  /* 0x0000003910127223 */ /* 0x000fc800000000ff */
[----:B------:R-:W-:-:S04]  /*2240*/  FFMA R17, R18, -UR5, R57 ;  /* 0x8000000512117c23 */ /* 0x000fc80008000039 */
[----:B------:R-:W-:Y:S01]  /*2250*/  FFMA R16, R16, R17, R18 ;  /* 0x0000001110107223 */ /* 0x000fe20000000012 */
[----:B--2---:R-:W-:Y:S06]  /*2260*/  @!P1 BRA `(.L_x_38) ;  /* 0x00000000000c9947 */ /* 0x004fec0003800000 */
[----:B------:R-:W-:Y:S01]  /*2270*/  IMAD.U32 R16, RZ, RZ, UR5 ;  /* 0x00000005ff107e24 */ /* 0x000fe2000f8e00ff */
[----:B------:R-:W-:-:S07]  /*2280*/  MOV R18, 0x22a0 ;  /* 0x000022a000127802 */ /* 0x000fce0000000f00 */
[----:B0-----:R-:W-:Y:S05]  /*2290*/  CALL.REL.NOINC `($__internal_1_$__cuda_sm3x_div_rn_noftz_f32_slowpath) ;  /* 0x0000001400447944 */ /* 0x001fea0003c00000 */
.L_x_38:
[----:B------:R-:W-:Y:S05]  /*22a0*/  BSYNC.RECONVERGENT B1 ;  /* 0x0000000000017941 */ /* 0x000fea0003800200 */
.L_x_37:
[----:B0-----:R-:W-:Y:S01]  /*22b0*/  FADD R16, -R14, R16 ;  /* 0x000000100e107221 */ /* 0x001fe20000000100 */
[----:B------:R-:W0:Y:S01]  /*22c0*/  MUFU.RCP R18, R15 ;  /* 0x0000000f00127308 */ /* 0x000e220000001000 */
[----:B------:R-:W-:Y:S02]  /*22d0*/  BSSY.RECONVERGENT B1, `(.L_x_39) ;  /* 0x0000011000017945 */ /* 0x000fe40003800200 */
[----:B------:R-:W-:-:S05]  /*22e0*/  FMUL R16, R16, 1.4426950216293334961 ;  /* 0x3fb8aa3b10107820 */ /* 0x000fca0000400000 */
[----:B------:R-:W-:Y:S01]  /*22f0*/  FSETP.GEU.AND P1, PT, R16, -126, PT ;  /* 0xc2fc00001000780b */ /* 0x000fe20003f2e000 */
[----:B0-----:R-:W-:-:S12]  /*2300*/  FFMA R17, R18, -R15, 1 ;  /* 0x3f80000012117423 */ /* 0x001fd8000000080f */
[----:B------:R-:W-:Y:S01]  /*2310*/  @!P1 FMUL R16, R16, 0.5 ;  /* 0x3f00000010109820 */ /* 0x000fe20000400000 */
[----:B------:R-:W-:-:S03]  /*2320*/  FFMA R18, R18, R17, R18 ;  /* 0x0000001112127223 */ /* 0x000fc60000000012 */
[----:B------:R-:W0:Y:S02]  /*2330*/  MUFU.EX2 R57, R16 ;  /* 0x0000001000397308 */ /* 0x000e240000000800 */
[----:B0-----:R-:W-:-:S06]  /*2340*/  @!P1 FMUL R57, R57, R57 ;  /* 0x0000003939399220 */ /* 0x001fcc0000400000 */
[----:B------:R-:W0:Y:S01]  /*2350*/  FCHK P1, R57, R15 ;  /* 0x0000000f39007302 */ /* 0x000e220000020000 */
[----:B------:R-:W-:-:S04]  /*2360*/  FFMA R40, R57, R18, RZ ;  /* 0x0000001239287223 */ /* 0x000fc800000000ff */
[----:B------:R-:W-:-:S04]  /*2370*/  FFMA R55, R40, -R15, R57 ;  /* 0x8000000f28377223 */ /* 0x000fc80000000039 */
[----:B------:R-:W-:Y:S01]  /*2380*/  FFMA R55, R18, R55, R40 ;  /* 0x0000003712377223 */ /* 0x000fe20000000028 */
[----:B0-----:R-:W-:Y:S06]  /*2390*/  @!P1 BRA `(.L_x_40) ;  /* 0x0000000000109947 */ /* 0x001fec0003800000 */
[----:B------:R-:W-:Y:S02]  /*23a0*/  MOV R16, R15 ;  /* 0x0000000f00107202 */ /* 0x000fe40000000f00 */
[----:B------:R-:W-:-:S07]  /*23b0*/  MOV R18, 0x23d0 ;  /* 0x000023d000127802 */ /* 0x000fce0000000f00 */
[----:B------:R-:W-:Y:S05]  /*23c0*/  CALL.REL.NOINC `($__internal_1_$__cuda_sm3x_div_rn_noftz_f32_slowpath) ;  /* 0x0000001000f87944 */ /* 0x000fea0003c00000 */
[----:B------:R-:W-:-:S07]  /*23d0*/  IMAD.MOV.U32 R55, RZ, RZ, R16 ;  /* 0x000000ffff377224 */ /* 0x000fce00078e0010 */
.L_x_40:
[----:B------:R-:W-:Y:S05]  /*23e0*/  BSYNC.RECONVERGENT B1 ;  /* 0x0000000000017941 */ /* 0x000fea0003800200 */
.L_x_39:
[----:B------:R-:W0:Y:S01]  /*23f0*/  @!P3 LDC.64 R16, c[0x0][0x390] ;  /* 0x0000e400ff10bb82 */ /* 0x000e220000000a00 */
[----:B------:R-:W1:Y:S01]  /*2400*/  LDCU UR6, c[0x0][0x3a8] ;  /* 0x00007500ff0677ac */ /* 0x000e620008000800 */
[----:B------:R-:W-:Y:S01]  /*2410*/  VIADD R18, R39, 0x1 ;  /* 0x0000000127127836 */ /* 0x000fe20000000000 */
[CC--:B------:R-:W-:Y:S01]  /*2420*/  @!P3 IADD3 R19, PT, PT, R42.reuse, R39.reuse, RZ ;  /* 0x000000272a13b210 */ /* 0x0c0fe20007ffe0ff */
[----:B------:R-:W2:Y:S01]  /*2430*/  LDCU.64 UR14, c[0x0][0x390] ;  /* 0x00007200ff0e77ac */ /* 0x000ea20008000a00 */
[----:B------:R-:W-:-:S04]  /*2440*/  IADD3 R40, P1, PT, R42, R39, RZ ;  /* 0x000000272a287210 */ /* 0x000fc80007f3e0ff */
[----:B------:R-:W-:Y:S02]  /*2450*/  LEA.HI.X.SX32 R57, R42, R41, 0x1, P1 ;  /* 0x000000292a397211 */ /* 0x000fe400008f0eff */
[----:B-1----:R-:W-:Y:S02]  /*2460*/  ISETP.GE.AND P6, PT, R18, UR6, PT ;  /* 0x0000000612007c0c */ /* 0x002fe4000bfc6270 */
[----:B--2---:R-:W-:Y:S01]  /*2470*/  LEA R18, P1, R40, UR14, 0x2 ;  /* 0x0000000e28127c11 */ /* 0x004fe2000f8210ff */
[----:B0-----:R-:W-:-:S03]  /*2480*/  @!P3 IMAD.WIDE R16, R19, 0x4, R16 ;  /* 0x000000041310b825 */ /* 0x001fc600078e0210 */
[----:B------:R-:W-:-:S03]  /*2490*/  LEA.HI.X R19, R40, UR15, R57, 0x2, P1 ;  /* 0x0000000f28137c11 */ /* 0x000fc600088f1439 */
[----:B------:R-:W2:Y:S04]  /*24a0*/  @!P3 LDG.E R16, desc[UR12][R16.64] ;  /* 0x0000000c1010b981 */ /* 0x000ea8000c1e1900 */
[----:B------:R-:W3:Y:S01]  /*24b0*/  @!P6 LDG.E R57, desc[UR12][R18.64+0x4] ;  /* 0x0000040c1239e981 */ /* 0x000ee2000c1e1900 */
[C---:B------:R-:W-:Y:S02]  /*24c0*/  VIADD R40, R39.reuse, 0x2 ;  /* 0x0000000227287836 */ /* 0x040fe40000000000 */
[----:B------:R-:W-:-:S03]  /*24d0*/  VIADD R42, R39, 0x3 ;  /* 0x00000003272a7836 */ /* 0x000fc60000000000 */
[----:B------:R-:W-:Y:S01]  /*24e0*/  ISETP.GE.AND P4, PT, R40, UR6, PT ;  /* 0x0000000628007c0c */ /* 0x000fe2000bf86270 */
[C---:B------:R-:W-:Y:S01]  /*24f0*/  VIADD R40, R39.reuse, 0x5 ;  /* 0x0000000527287836 */ /* 0x040fe20000000000 */
[----:B------:R-:W-:Y:S02]  /*2500*/  ISETP.GE.AND P2, PT, R42, UR6, PT ;  /* 0x000000062a007c0c */ /* 0x000fe4000bf46270 */
[C---:B------:R-:W-:Y:S02]  /*2510*/  IADD3 R42, PT, PT, R39.reuse, 0x4, RZ ;  /* 0x00000004272a7810 */ /* 0x040fe40007ffe0ff */
[----:B------:R-:W-:Y:S02]  /*2520*/  ISETP.GE.AND P1, PT, R40, UR6, PT ;  /* 0x0000000628007c0c */ /* 0x000fe4000bf26270 */
[----:B------:R-:W-:Y:S01]  /*2530*/  ISETP.GE.AND P5, PT, R42, UR6, PT ;  /* 0x000000062a007c0c */ /* 0x000fe2000bfa6270 */
[----:B------:R-:W-:-:S04]  /*2540*/  VIADD R42, R39, 0x6 ;  /* 0x00000006272a7836 */ /* 0x000fc80000000000 */
[----:B------:R-:W4:Y:S06]  /*2550*/  @!P4 LDG.E R40, desc[UR12][R18.64+0x8] ;  /* 0x0000080c1228c981 */ /* 0x000f2c000c1e1900 */
[----:B------:R-:W5:Y:S01]  /*2560*/  @!P1 LDG.E R59, desc[UR12][R18.64+0x14] ;  /* 0x0000140c123b9981 */ /* 0x000f62000c1e1900 */
[-C--:B--2---:R-:W-:Y:S01]  /*2570*/  @!P3 FFMA R33, R16, R55.reuse, R33 ;  /* 0x000000371021b223 */ /* 0x084fe20000000021 */
[----:B------:R-:W-:Y:S02]  /*2580*/  IADD3 R16, PT, PT, R39, 0x7, RZ ;  /* 0x0000000727107810 */ /* 0x000fe40007ffe0ff */
[----:B------:R-:W-:Y:S01]  /*2590*/  ISETP.GE.AND P3, PT, R42, UR6, PT ;  /* 0x000000062a007c0c */ /* 0x000fe2000bf66270 */
[----:B---3--:R-:W-:Y:S01]  /*25a0*/  @!P6 FFMA R32, R57, R55, R32 ;  /* 0x000000373920e223 */ /* 0x008fe20000000020 */
[----:B------:R-:W-:Y:S01]  /*25b0*/  ISETP.GE.AND P6, PT, R16, UR6, PT ;  /* 0x0000000610007c0c */ /* 0x000fe2000bfc6270 */
[----:B------:R-:W2:Y:S04]  /*25c0*/  @!P2 LDG.E R57, desc[UR12][R18.64+0xc] ;  /* 0x00000c0c1239a981 */ /* 0x000ea8000c1e1900 */
[----:B------:R-:W3:Y:S06]  /*25d0*/  @!P5 LDG.E R42, desc[UR12][R18.64+0x10] ;  /* 0x0000100c122ad981 */ /* 0x000eec000c1e1900 */
[----:B------:R-:W3:Y:S04]  /*25e0*/  @!P3 LDG.E R16, desc[UR12][R18.64+0x18] ;  /* 0x0000180c1210b981 */ /* 0x000ee8000c1e1900 */
[----:B------:R-:W3:Y:S01]  /*25f0*/  @!P6 LDG.E R17, desc[UR12][R18.64+0x1c] ;  /* 0x00001c0c1211e981 */ /* 0x000ee2000c1e1900 */
[----:B------:R-:W-:-:S02]  /*2600*/  VIADD R52, R39, 0x8 ;  /* 0x0000000827347836 */ /* 0x000fc40000000000 */
[-C--:B----4-:R-:W-:Y:S01]  /*2610*/  @!P4 FFMA R31, R40, R55.reuse, R31 ;  /* 0x00000037281fc223 */ /* 0x090fe2000000001f */
[C---:B------:R-:W-:Y:S02]  /*2620*/  VIADD R40, R39.reuse, 0x9 ;  /* 0x0000000927287836 */ /* 0x040fe40000000000 */
[----:B------:R-:W-:Y:S02]  /*2630*/  ISETP.GE.AND P4, PT, R52, UR6, PT ;  /* 0x0000000634007c0c */ /* 0x000fe4000bf86270 */
[----:B------:R-:W-:Y:S01]  /*2640*/  IADD3 R52, PT, PT, R39, 0xa, RZ ;  /* 0x0000000a27347810 */ /* 0x000fe20007ffe0ff */
[-C--:B-----5:R-:W-:Y:S01]  /*2650*/  @!P1 FFMA R28, R59, R55.reuse, R28 ;  /* 0x000000373b1c9223 */ /* 0x0a0fe2000000001c */
[-C--:B--2---:R-:W-:Y:S01]  /*2660*/  @!P2 FFMA R30, R57, R55.reuse, R30 ;  /* 0x00000037391ea223 */ /* 0x084fe2000000001e */
[----:B------:R-:W-:Y:S01]  /*2670*/  ISETP.GE.AND P2, PT, R40, UR6, PT ;  /* 0x0000000628007c0c */ /* 0x000fe2000bf46270 */
[C---:B------:R-:W-:Y:S02]  /*2680*/  VIADD R40, R39.reuse, 0xb ;  /* 0x0000000b27287836 */ /* 0x040fe40000000000 */
[----:B---3--:R-:W-:Y:S01]  /*2690*/  @!P5 FFMA R29, R42, R55, R29 ;  /* 0x000000372a1dd223 */ /* 0x008fe2000000001d */
[----:B------:R-:W-:Y:S01]  /*26a0*/  ISETP.GE.AND P5, PT, R52, UR6, PT ;  /* 0x0000000634007c0c */ /* 0x000fe2000bfa6270 */
[C---:B------:R-:W-:Y:S01]  /*26b0*/  VIADD R42, R39.reuse, 0xc ;  /* 0x0000000c272a7836 */ /* 0x040fe20000000000 */
[----:B------:R-:W-:-:S02]  /*26c0*/  IADD3 R52, PT, PT, R39, 0xd, RZ ;  /* 0x0000000d27347810 */ /* 0x000fc40007ffe0ff */
[----:B------:R-:W-:Y:S01]  /*26d0*/  ISETP.GE.AND P1, PT, R40, UR6, PT ;  /* 0x0000000628007c0c */ /* 0x000fe2000bf26270 */
[-C--:B------:R-:W-:Y:S01]  /*26e0*/  @!P3 FFMA R27, R16, R55.reuse, R27 ;  /* 0x00000037101bb223 */ /* 0x080fe2000000001b */
[----:B------:R-:W2:Y:S01]  /*26f0*/  @!P4 LDG.E R40, desc[UR12][R18.64+0x20] ;  /* 0x0000200c1228c981 */ /* 0x000ea2000c1e1900 */
[----:B------:R-:W-:Y:S01]  /*2700*/  ISETP.GE.AND P3, PT, R42, UR6, PT ;  /* 0x000000062a007c0c */ /* 0x000fe2000bf66270 */
[----:B------:R-:W-:Y:S01]  /*2710*/  @!P6 FFMA R26, R17, R55, R26 ;  /* 0x00000037111ae223 */ /* 0x000fe2000000001a */
[----:B------:R-:W-:Y:S01]  /*2720*/  ISETP.GE.AND P6, PT, R52, UR6, PT ;  /* 0x0000000634007c0c */ /* 0x000fe2000bfc6270 */
[----:B------:R-:W3:Y:S04]  /*2730*/  @!P2 LDG.E R17, desc[UR12][R18.64+0x24] ;  /* 0x0000240c1211a981 */ /* 0x000ee8000c1e1900 */
[----:B------:R-:W4:Y:S04]  /*2740*/  @!P5 LDG.E R16, desc[UR12][R18.64+0x28] ;  /* 0x0000280c1210d981 */ /* 0x000f28000c1e1900 */
[----:B------:R-:W5:Y:S04]  /*2750*/  @!P1 LDG.E R57, desc[UR12][R18.64+0x2c] ;  /* 0x00002c0c12399981 */ /* 0x000f68000c1e1900 */
[----:B------:R-:W5:Y:S04]  /*2760*/  @!P3 LDG.E R42, desc[UR12][R18.64+0x30] ;  /* 0x0000300c122ab981 */ /* 0x000f68000c1e1900 */
[----:B------:R-:W5:Y:S01]  /*2770*/  @!P6 LDG.E R59, desc[UR12][R18.64+0x34] ;  /* 0x0000340c123be981 */ /* 0x000f62000c1e1900 */
[----:B------:R-:W-:-:S02]  /*2780*/  VIADD R52, R39, 0xe ;  /* 0x0000000e27347836 */ /* 0x000fc40000000000 */
[-C--:B--2---:R-:W-:Y:S01]  /*2790*/  @!P4 FFMA R25, R40, R55.reuse, R25 ;  /* 0x000000372819c223 */ /* 0x084fe20000000019 */
[----:B------:R-:W-:Y:S02]  /*27a0*/  VIADD R40, R39, 0xf ;  /* 0x0000000f27287836 */ /* 0x000fe40000000000 */
[----:B------:R-:W-:Y:S01]  /*27b0*/  ISETP.GE.AND P4, PT, R52, UR6, PT ;  /* 0x0000000634007c0c */ /* 0x000fe2000bf86270 */
[-C--:B---3--:R-:W-:Y:S02]  /*27c0*/  @!P2 FFMA R24, R17, R55.reuse, R24 ;  /* 0x000000371118a223 */ /* 0x088fe40000000018 */
[----:B------:R-:W-:Y:S02]  /*27d0*/  ISETP.GE.AND P2, PT, R40, UR6, PT ;  /* 0x0000000628007c0c */ /* 0x000fe4000bf46270 */
[C---:B------:R-:W-:Y:S01]  /*27e0*/  IADD3 R17, PT, PT, R39.reuse, 0x10, RZ ;  /* 0x0000001027117810 */ /* 0x040fe20007ffe0ff */
[----:B----4-:R-:W-:Y:S01]  /*27f0*/  @!P5 FFMA R23, R16, R55, R23 ;  /* 0x000000371017d223 */ /* 0x010fe20000000017 */
[----:B------:R-:W-:-:S02]  /*2800*/  VIADD R40, R39, 0x11 ;  /* 0x0000001127287836 */ /* 0x000fc40000000000 */
[----:B------:R-:W-:Y:S01]  /*2810*/  ISETP.GE.AND P5, PT, R17, UR6, PT ;  /* 0x0000000611007c0c */ /* 0x000fe2000bfa6270 */
[-C--:B-----5:R-:W-:Y:S02]  /*2820*/  @!P1 FFMA R22, R57, R55.reuse, R22 ;  /* 0x0000003739169223 */ /* 0x0a0fe40000000016 */
[----:B------:R-:W-:Y:S01]  /*2830*/  ISETP.GE.AND P1, PT, R40, UR6, PT ;  /* 0x0000000628007c0c */ /* 0x000fe2000bf26270 */
[----:B------:R-:W2:Y:S01]  /*2840*/  @!P4 LDG.E R16, desc[UR12][R18.64+0x38] ;  /* 0x0000380c1210c981 */ /* 0x000ea2000c1e1900 */
[-C--:B------:R-:W-:Y:S01]  /*2850*/  @!P3 FFMA R21, R42, R55.reuse, R21 ;  /* 0x000000372a15b223 */ /* 0x080fe20000000015 */
[----:B------:R-:W-:Y:S02]  /*2860*/  ISETP.GE.AND P3, PT, R51, UR6, PT ;  /* 0x0000000633007c0c */ /* 0x000fe4000bf66270 */
[----:B------:R-:W3:Y:S01]  /*2870*/  @!P2 LDG.E R17, desc[UR12][R18.64+0x3c] ;  /* 0x00003c0c1211a981 */ /* 0x000ee2000c1e1900 */
[----:B------:R-:W-:Y:S01]  /*2880*/  @!P6 FFMA R20, R59, R55, R20 ;  /* 0x000000373b14e223 */ /* 0x000fe20000000014 */
[----:B------:R-:W-:-:S03]  /*2890*/  ISETP.GE.AND P6, PT, R50, UR6, PT ;  /* 0x0000000632007c0c */ /* 0x000fc6000bfc6270 */
[----:B------:R-:W4:Y:S04]  /*28a0*/  @!P5 LDG.E R40, desc[UR12][R18.64+0x40] ;  /* 0x0000400c1228d981 */ /* 0x000f28000c1e1900 */
[----:B------:R-:W5:Y:S04]  /*28b0*/  @!P1 LDG.E R57, desc[UR12][R18.64+0x44] ;  /* 0x0000440c12399981 */ /* 0x000f68000c1e1900 */
[----:B------:R-:W5:Y:S04]  /*28c0*/  @!P3 LDG.E R42, desc[UR12][R18.64+0x48] ;  /* 0x0000480c122ab981 */ /* 0x000f68000c1e1900 */
[----:B------:R-:W5:Y:S01]  /*28d0*/  @!P6 LDG.E R59, desc[UR12][R18.64+0x4c] ;  /* 0x00004c0c123be981 */ /* 0x000f62000c1e1900 */
[-C--:B--2---:R-:W-:Y:S01]  /*28e0*/  @!P4 FFMA R13, R16, R55.reuse, R13 ;  /* 0x00000037100dc223 */ /* 0x084fe2000000000d */
[----:B------:R-:W-:Y:S01]  /*28f0*/  ISETP.GE.AND P4, PT, R49, UR6, PT ;  /* 0x0000000631007c0c */ /* 0x000fe2000bf86270 */
[-C--:B---3--:R-:W-:Y:S01]  /*2900*/  @!P2 FFMA R12, R17, R55.reuse, R12 ;  /* 0x00000037110ca223 */ /* 0x088fe2000000000c */
[----:B------:R-:W-:Y:S01]  /*2910*/  ISETP.GE.AND P2, PT, R48, UR6, PT ;  /* 0x0000000630007c0c */ /* 0x000fe2000bf46270 */
[-C--:B----4-:R-:W-:Y:S01]  /*2920*/  @!P5 FFMA R11, R40, R55.reuse, R11 ;  /* 0x00000037280bd223 */ /* 0x090fe2000000000b */
[----:B------:R-:W-:Y:S01]  /*2930*/  ISETP.GE.AND P5, PT, R47, UR6, PT ;  /* 0x000000062f007c0c */ /* 0x000fe2000bfa6270 */
[----:B-----5:R-:W-:Y:S01]  /*2940*/  @!P1 FFMA R10, R57, R55, R10 ;  /* 0x00000037390a9223 */ /* 0x020fe2000000000a */
[----:B------:R-:W-:-:S07]  /*2950*/  ISETP.GE.AND P1, PT, R46, UR6, PT ;  /* 0x000000062e007c0c */ /* 0x000fce000bf26270 */
[----:B------:R-:W2:Y:S01]  /*2960*/  @!P4 LDG.E R16, desc[UR12][R18.64+0x50] ;  /* 0x0000500c1210c981 */ /* 0x000ea2000c1e1900 */
[-C--:B------:R-:W-:Y:S01]  /*2970*/  @!P3 FFMA R9, R42, R55.reuse, R9 ;  /* 0x000000372a09b223 */ /* 0x080fe20000000009 */
[----:B------:R-:W-:Y:S02]  /*2980*/  ISETP.GE.AND P3, PT, R45, UR6, PT ;  /* 0x000000062d007c0c */ /* 0x000fe4000bf66270 */
[----:B------:R-:W3:Y:S01]  /*2990*/  @!P2 LDG.E R17, desc[UR12][R18.64+0x54] ;  /* 0x0000540c1211a981 */ /* 0x000ee2000c1e1900 */
[----:B------:R-:W-:Y:S01]  /*29a0*/  @!P6 FFMA R8, R59, R55, R8 ;  /* 0x000000373b08e223 */ /* 0x000fe20000000008 */
[----:B------:R-:W-:Y:S02]  /*29b0*/  ISETP.GE.AND P6, PT, R44, UR6, PT ;  /* 0x000000062c007c0c */ /* 0x000fe4000bfc6270 */
[----:B------:R-:W4:Y:S04]  /*29c0*/  @!P5 LDG.E R40, desc[UR12][R18.64+0x58] ;  /* 0x0000580c1228d981 */ /* 0x000f28000c1e1900 */
[----:B------:R-:W5:Y:S04]  /*29d0*/  @!P1 LDG.E R57, desc[UR12][R18.64+0x5c] ;  /* 0x00005c0c12399981 */ /* 0x000f68000c1e1900 */
[----:B------:R-:W5:Y:S04]  /*29e0*/  @!P3 LDG.E R42, desc[UR12][R18.64+0x60] ;  /* 0x0000600c122ab981 */ /* 0x000f68000c1e1900 */
[----:B------:R-:W5:Y:S01]  /*29f0*/  @!P6 LDG.E R59, desc[UR12][R18.64+0x64] ;  /* 0x0000640c123be981 */ /* 0x000f62000c1e1900 */
[----:B------:R-:W-:-:S02]  /*2a00*/  VIADD R52, R39, 0x1a ;  /* 0x0000001a27347836 */ /* 0x000fc40000000000 */
[-C--:B--2---:R-:W-:Y:S01]  /*2a10*/  @!P4 FFMA R7, R16, R55.reuse, R7 ;  /* 0x000000371007c223 */ /* 0x084fe20000000007 */
[----:B------:R-:W-:Y:S01]  /*2a20*/  IADD3 R16, PT, PT, R39, 0x1c, RZ ;  /* 0x0000001c27107810 */ /* 0x000fe20007ffe0ff */
[-C--:B---3--:R-:W-:Y:S01]  /*2a30*/  @!P2 FFMA R6, R17, R55.reuse, R6 ;  /* 0x000000371106a223 */ /* 0x088fe20000000006 */
[C---:B------:R-:W-:Y:S02]  /*2a40*/  VIADD R17, R39.reuse, 0x1d ;  /* 0x0000001d27117836 */ /* 0x040fe40000000000 */
[----:B------:R-:W-:Y:S01]  /*2a50*/  ISETP.GE.AND P2, PT, R16, UR6, PT ;  /* 0x0000000610007c0c */ /* 0x000fe2000bf46270 */
[----:B------:R-:W-:Y:S02]  /*2a60*/  VIADD R16, R39, 0x1e ;  /* 0x0000001e27107836 */ /* 0x000fe40000000000 */
[-C--:B----4-:R-:W-:Y:S01]  /*2a70*/  @!P5 FFMA R5, R40, R55.reuse, R5 ;  /* 0x000000372805d223 */ /* 0x090fe20000000005 */
[----:B------:R-:W-:Y:S02]  /*2a80*/  ISETP.GE.AND P5, PT, R17, UR6, PT ;  /* 0x0000000611007c0c */ /* 0x000fe4000bfa6270 */
[----:B------:R-:W-:Y:S01]  /*2a90*/  IADD3 R17, PT, PT, R39, 0x1f, RZ ;  /* 0x0000001f27117810 */ /* 0x000fe20007ffe0ff */
[-C--:B-----5:R-:W-:Y:S01]  /*2aa0*/  @!P1 FFMA R4, R57, R55.reuse, R4 ;  /* 0x0000003739049223 */ /* 0x0a0fe20000000004 */
[----:B------:R-:W-:Y:S01]  /*2ab0*/  ISETP.GE.AND P4, PT, R52, UR6, PT ;  /* 0x0000000634007c0c */ /* 0x000fe2000bf86270 */
[----:B------:R-:W-:Y:S01]  /*2ac0*/  @!P3 FFMA R3, R42, R55, R3 ;  /* 0x000000372a03b223 */ /* 0x000fe20000000003 */
[----:B------:R-:W-:-:S02]  /*2ad0*/  ISETP.GE.AND P1, PT, R43, UR6, PT ;  /* 0x000000062b007c0c */ /* 0x000fc4000bf26270 */
[----:B------:R-:W-:Y:S01]  /*2ae0*/  ISETP.GE.AND P3, PT, R16, UR6, PT ;  /* 0x0000000610007c0c */ /* 0x000fe2000bf66270 */
[-C--:B------:R-:W-:Y:S01]  /*2af0*/  @!P6 FFMA R2, R59, R55.reuse, R2 ;  /* 0x000000373b02e223 */ /* 0x080fe20000000002 */
[----:B------:R-:W-:Y:S01]  /*2b00*/  ISETP.GE.AND P6, PT, R17, UR6, PT ;  /* 0x0000000611007c0c */ /* 0x000fe2000bfc6270 */
[----:B------:R-:W2:Y:S04]  /*2b10*/  @!P2 LDG.E R16, desc[UR12][R18.64+0x70] ;  /* 0x0000700c1210a981 */ /* 0x000ea8000c1e1900 */
[----:B------:R-:W3:Y:S04]  /*2b20*/  @!P5 LDG.E R59, desc[UR12][R18.64+0x74] ;  /* 0x0000740c123bd981 */ /* 0x000ee8000c1e1900 */
[----:B------:R-:W4:Y:S04]  /*2b30*/  @!P4 LDG.E R17, desc[UR12][R18.64+0x68] ;  /* 0x0000680c1211c981 */ /* 0x000f28000c1e1900 */
[----:B------:R-:W5:Y:S04]  /*2b40*/  @!P1 LDG.E R57, desc[UR12][R18.64+0x6c] ;  /* 0x00006c0c12399981 */ /* 0x000f68000c1e1900 */
[----:B------:R-:W5:Y:S04]  /*2b50*/  @!P3 LDG.E R40, desc[UR12][R18.64+0x78] ;  /* 0x0000780c1228b981 */ /* 0x000f68000c1e1900 */
[----:B------:R-:W5:Y:S01]  /*2b60*/  @!P6 LDG.E R61, desc[UR12][R18.64+0x7c] ;  /* 0x00007c0c123de981 */ /* 0x000f62000c1e1900 */
[-C--:B--2---:R-:W-:Y:S01]  /*2b70*/  @!P2 FFMA R35, R16, R55.reuse, R35 ;  /* 0x000000371023a223 */ /* 0x084fe20000000023 */
[-C--:B---3--:R-:W-:Y:S01]  /*2b80*/  @!P5 FFMA R36, R59, R55.reuse, R36 ;  /* 0x000000373b24d223 */ /* 0x088fe20000000024 */
[-C--:B----4-:R-:W-:Y:S01]  /*2b90*/  @!P4 FFMA R0, R17, R55.reuse, R0 ;  /* 0x000000371100c223 */ /* 0x090fe20000000000 */
[-C--:B-----5:R-:W-:Y:S01]  /*2ba0*/  @!P1 FFMA R34, R57, R55.reuse, R34 ;  /* 0x0000003739229223 */ /* 0x0a0fe20000000022 */
[-C--:B------:R-:W-:Y:S01]  /*2bb0*/  @!P3 FFMA R37, R40, R55.reuse, R37 ;  /* 0x000000372825b223 */ /* 0x080fe20000000025 */
[----:B------:R-:W-:Y:S01]  /*2bc0*/  @!P6 FFMA R38, R61, R55, R38 ;  /* 0x000000373d26e223 */ /* 0x000fe20000000026 */
[----:B------:R-:W-:Y:S06]  /*2bd0*/  @!P0 BRA `(.L_x_41) ;  /* 0xffffffec00588947 */ /* 0x000fec000383ffff */
.L_x_31:
[----:B------:R-:W-:Y:S05]  /*2be0*/  BSYNC.RECONVERGENT B0 ;  /* 0x0000000000007941 */ /* 0x000fea0003800200 */
.L_x_30:
[----:B------:R-:W0:Y:S01]  /*2bf0*/  LDCU UR10, c[0x0][0x3a8] ;  /* 0x00007500ff0a77ac */ /* 0x000e220008000800 */
[----:B------:R-:W1:Y:S01]  /*2c00*/  LDC.64 R14, c[0x0][0x398] ;  /* 0x0000e600ff0e7b82 */ /* 0x000e620000000a00 */
[----:B------:R-:W-:Y:S01]  /*2c10*/  SHF.R.S32.HI R17, RZ, 0x1f, R39 ;  /* 0x0000001fff117819 */ /* 0x000fe20000011427 */
[C---:B------:R-:W-:Y:S01]  /*2c20*/  VIADD R40, R39.reuse, 0x4 ;  /* 0x0000000427287836 */ /* 0x040fe20000000000 */
[----:B------:R-:W-:Y:S02]  /*2c30*/  IADD3 R16, P1, PT, R39, UR4, RZ ;  /* 0x0000000427107c10 */ /* 0x000fe4000ff3e0ff */
[----:B------:R-:W-:Y:S01]  /*2c40*/  R2UR UR6, R17 ;  /* 0x00000000110672ca */ /* 0x000fe200000e0000 */
[C---:B------:R-:W-:Y:S01]  /*2c50*/  VIADD R17, R39.reuse, 0x1 ;  /* 0x0000000127117836 */ /* 0x040fe20000000000 */
[C---:B------:R-:W-:Y:S02]  /*2c60*/  IADD3 R19, PT, PT, R39.reuse, 0x3, RZ ;  /* 0x0000000327137810 */ /* 0x040fe40007ffe0ff */
[----:B------:R-:W-:-:S07]  /*2c70*/  IADD3 R41, PT, PT, R39, 0x8, RZ ;  /* 0x0000000827297810 */ /* 0x000fce0007ffe0ff */
[----:B------:R-:W-:Y:S01]  /*2c80*/  VOTEU.ANY UP0, P1 ;  /* 0x0000000000ff7886 */ /* 0x000fe20000800100 */
[----:B0-----:R-:W-:Y:S01]  /*2c90*/  ISETP.GE.AND P0, PT, R17, UR10, PT ;  /* 0x0000000a11007c0c */ /* 0x001fe2000bf06270 */
[----:B------:R-:W-:Y:S01]  /*2ca0*/  VIADD R17, R39, 0x2 ;  /* 0x0000000227117836 */ /* 0x000fe20000000000 */
[----:B------:R-:W-:Y:S01]  /*2cb0*/  ULEA.HI.X.SX32 UR6, UR4, UR6, 0x1, UP0 ;  /* 0x0000000604067291 */ /* 0x000fe200080f0eff */
[----:B------:R-:W-:Y:S01]  /*2cc0*/  ISETP.GE.AND P1, PT, R19, UR10, PT ;  /* 0x0000000a13007c0c */ /* 0x000fe2000bf26270 */
[----:B------:R-:W-:Y:S01]  /*2cd0*/  VIADD R19, R39, 0x5 ;  /* 0x0000000527137836 */ /* 0x000fe20000000000 */
[----:B------:R-:W-:Y:S02]  /*2ce0*/  ISETP.GE.AND P2, PT, R40, UR10, PT ;  /* 0x0000000a28007c0c */ /* 0x000fe4000bf46270 */
[----:B------:R-:W-:Y:S01]  /*2cf0*/  ISETP.GE.AND P4, PT, R17, UR10, PT ;  /* 0x0000000a11007c0c */ /* 0x000fe2000bf86270 */
[----:B------:R-:W-:Y:S01]  /*2d00*/  IMAD.U32 R17, RZ, RZ, UR6 ;  /* 0x00000006ff117e24 */ /* 0x000fe2000f8e00ff */
[----:B-1----:R-:W-:-:S02]  /*2d10*/  LEA R14, P6, R16, R14, 0x2 ;  /* 0x0000000e100e7211 */ /* 0x002fc400078c10ff */
[----:B------:R-:W-:Y:S01]  /*2d20*/  ISETP.GE.AND P3, PT, R19, UR10, PT ;  /* 0x0000000a13007c0c */ /* 0x000fe2000bf66270 */
[C---:B------:R-:W-:Y:S01]  /*2d30*/  VIADD R19, R39.reuse, 0x7 ;  /* 0x0000000727137836 */ /* 0x040fe20000000000 */
[----:B------:R-:W-:Y:S02]  /*2d40*/  LEA.HI.X R15, R16, R15, R17, 0x2, P6 ;  /* 0x0000000f100f7211 */ /* 0x000fe400030f1411 */
[C---:B------:R-:W-:Y:S02]  /*2d50*/  ISETP.GE.AND P6, PT, R39.reuse, UR10, PT ;  /* 0x0000000a27007c0c */ /* 0x040fe4000bfc6270 */
[----:B------:R-:W-:Y:S02]  /*2d60*/  IADD3 R40, PT, PT, R39, 0x6, RZ ;  /* 0x0000000627287810 */ /* 0x000fe40007ffe0ff */
[----:B------:R-:W-:Y:S02]  /*2d70*/  P2R R18, PR, RZ, 0x1 ;  /* 0x00000001ff127803 */ /* 0x000fe40000000000 */
[----:B------:R-:W-:-:S02]  /*2d80*/  ISETP.GE.AND P0, PT, R19, UR10, PT ;  /* 0x0000000a13007c0c */ /* 0x000fc4000bf06270 */
[----:B------:R-:W-:Y:S02]  /*2d90*/  ISETP.GE.AND P5, PT, R40, UR10, PT ;  /* 0x0000000a28007c0c */ /* 0x000fe4000bfa6270 */
[----:B------:R-:W-:Y:S02]  /*2da0*/  P2R R40, PR, RZ, 0x1 ;  /* 0x00000001ff287803 */ /* 0x000fe40000000000 */
[----:B------:R-:W-:Y:S01]  /*2db0*/  ISETP.NE.AND P0, PT, R18, RZ, PT ;  /* 0x000000ff1200720c */ /* 0x000fe20003f05270 */
[----:B------:R-:W-:-:S12]  /*2dc0*/  @P6 BRA `(.L_x_42) ;  /* 0x0000000000106947 */ /* 0x000fd80003800000 */
[----:B------:R-:W0:Y:S01]  /*2dd0*/  LDC.64 R16, c[0x0][0x398] ;  /* 0x0000e600ff107b82 */ /* 0x000e220000000a00 */
[----:B------:R-:W-:-:S04]  /*2de0*/  VIADD R19, R39, UR4 ;  /* 0x0000000427137c36 */ /* 0x000fc80008000000 */
[----:B0-----:R-:W-:-:S05]  /*2df0*/  IMAD.WIDE R16, R19, 0x4, R16 ;  /* 0x0000000413107825 */ /* 0x001fca00078e0210 */
[----:B------:R0:W-:Y:S02]  /*2e00*/  REDG.E.ADD.F32.FTZ.RN.STRONG.GPU desc[UR12][R16.64], R33 ;  /* 0x00000021100079a6 */ /* 0x0001e4000c12f30c */
.L_x_42:
[----:B------:R-:W-:Y:S01]  /*2e10*/  ISETP.GE.AND P6, PT, R41, UR10, PT ;  /* 0x0000000a29007c0c */ /* 0x000fe2000bfc6270 */
[----:B0-----:R-:W-:Y:S01]  /*2e20*/  VIADD R16, R39, 0x9 ;  /* 0x0000000927107836 */ /* 0x001fe20000000000 */
[----:B------:R-:W-:Y:S11]  /*2e30*/  @P0 BRA `(.L_x_43) ;  /* 0x0000000000040947 */ /* 0x000ff60003800000 */
[----:B------:R0:W-:Y:S02]  /*2e40*/  REDG.E.ADD.F32.FTZ.RN.STRONG.GPU desc[UR12][R14.64+0x4], R32 ;  /* 0x000004200e0079a6 */ /* 0x0001e4000c12f30c */
.L_x_43:
[----:B------:R-:W-:Y:S02]  /*2e50*/  ISETP.GE.AND P0, PT, R16, UR10, PT ;  /* 0x0000000a10007c0c */ /* 0x000fe4000bf06270 */
[----:B------:R-:W-:Y:S01]  /*2e60*/  IADD3 R17, PT, PT, R39, 0xa, RZ ;  /* 0x0000000a27117810 */ /* 0x000fe20007ffe0ff */
[----:B------:R-:W-:Y:S10]  /*2e70*/  @P4 BRA `(.L_x_44) ;  /* 0x0000000000044947 */ /* 0x000ff40003800000 */
[----:B------:R1:W-:Y:S02]  /*2e80*/  REDG.E.ADD.F32.FTZ.RN.STRONG.GPU desc[UR12][R14.64+0x8], R31 ;  /* 0x0000081f0e0079a6 */ /* 0x0003e4000c12f30c */
.L_x_44:
[----:B------:R-:W-:Y:S01]  /*2e90*/  ISETP.GE.AND P4, PT, R17, UR10, PT ;  /* 0x0000000a11007c0c */ /* 0x000fe2000bf86270 */
[----:B------:R-:W-:Y:S01]  /*2ea0*/  VIADD R16, R39, 0xb ;  /* 0x0000000b27107836 */ /* 0x000fe20000000000 */
[----:B------:R-:W-:Y:S11]  /*2eb0*/  @P1 BRA `(.L_x_45) ;  /* 0x0000000000041947 */ /* 0x000ff60003800000 */
[----:B------:R2:W-:Y:S02]  /*2ec0*/  REDG.E.ADD.F32.FTZ.RN.STRONG.GPU desc[UR12][R14.64+0xc], R30 ;  /* 0x00000c1e0e0079a6 */ /* 0x0005e4000c12f30c */
.L_x_45:
[----:B------:R-:W-:Y:S02]  /*2ed0*/  ISETP.GE.AND P1, PT, R16, UR10, PT ;  /* 0x0000000a10007c0c */ /* 0x000fe4000bf26270 */
[----:B------:R-:W-:Y:S01]  /*2ee0*/  IADD3 R17, PT, PT, R39, 0xc, RZ ;  /* 0x0000000c27117810 */ /* 0x000fe20007ffe0ff */
[----:B------:R-:W-:Y:S10]  /*2ef0*/  @P2 BRA `(.L_x_46) ;  /* 0x0000000000042947 */ /* 0x000ff40003800000 */
[----:B------:R3:W-:Y:S02]  /*2f00*/  REDG.E.ADD.F32.FTZ.RN.STRONG.GPU desc[UR12][R14.64+0x10], R29 ;  /* 0x0000101d0e0079a6 */ /* 0x0007e4000c12f30c */
.L_x_46:
[----:B------:R-:W-:Y:S01]  /*2f10*/  ISETP.GE.AND P2, PT, R17, UR10, PT ;  /* 0x0000000a11007c0c */ /* 0x000fe2000bf46270 */
[----:B------:R-:W-:Y:S01]  /*2f20*/  VIADD R16, R39, 0xd ;  /* 0x0000000d27107836 */ /* 0x000fe20000000000 */
[----:B------:R-:W-:Y:S11]  /*2f30*/  @P3 BRA `(.L_x_47) ;  /* 0x0000000000043947 */ /* 0x000ff60003800000 */
[----:B------:R4:W-:Y:S02]  /*2f40*/  REDG.E.ADD.F32.FTZ.RN.STRONG.GPU desc[UR12][R14.64+0x14], R28 ;  /* 0x0000141c0e0079a6 */ /* 0x0009e4000c12f30c */
.L_x_47:
[----:B------:R-:W-:Y:S02]  /*2f50*/  ISETP.GE.AND P3, PT, R16, UR10, PT ;  /* 0x0000000a10007c0c */ /* 0x000fe4000bf66270 */
[----:B------:R-:W-:Y:S01]  /*2f60*/  IADD3 R17, PT, PT, R39, 0xe, RZ ;  /* 0x0000000e27117810 */ /* 0x000fe20007ffe0ff */
[----:B------:R-:W-:Y:S10]  /*2f70*/  @P5 BRA `(.L_x_48) ;  /* 0x0000000000045947 */ /* 0x000ff40003800000 */
[----:B------:R0:W-:Y:S02]  /*2f80*/  REDG.E.ADD.F32.FTZ.RN.STRONG.GPU desc[UR12][R14.64+0x18], R27 ;  /* 0x0000181b0e0079a6 */ /* 0x0001e4000c12f30c */
.L_x_48:
[----:B------:R-:W-:Y:S01]  /*2f90*/  ISETP.NE.AND P5, PT, R40, RZ, PT ;  /* 0x000000ff2800720c */ /* 0x000fe20003fa5270 */
[----:B------:R-:W-:Y:S01]  /*2fa0*/  VIADD R18, R39, 0xf ;  /* 0x0000000f27127836 */ /* 0x000fe20000000000 */
[----:B------:R-:W-:Y:S02]  /*2fb0*/  P2R R16, PR, RZ, 0x1 ;  /* 0x00000001ff107803 */ /* 0x000fe40000000000 */
[----:B------:R-:W-:-:S04]  /*2fc0*/  ISETP.GE.AND P0, PT, R17, UR10, PT ;  /* 0x0000000a11007c0c */ /* 0x000fc8000bf06270 */
[----:B------:R-:W-:Y:S02]  /*2fd0*/  P2R R17, PR, RZ, 0x1 ;  /* 0x00000001ff117803 */ /* 0x000fe40000000000 */
[----:B------:R-:W-:-:S03]  /*2fe0*/  ISETP.NE.AND P0, PT, R16, RZ, PT ;  /* 0x000000ff1000720c */ /* 0x000fc60003f05270 */
[----:B------:R-:W-:Y:S10]  /*2ff0*/  @P5 BRA `(.L_x_49) ;  /* 0x0000000000045947 */ /* 0x000ff40003800000 */
[----:B------:R0:W-:Y:S02]  /*3000*/  REDG.E.ADD.F32.FTZ.RN.STRONG.GPU desc[UR12][R14.64+0x1c], R26 ;  /* 0x00001c1a0e0079a6 */ /* 0x0001e4000c12f30c */
.L_x_49:
[----:B------:R-:W-:Y:S02]  /*3010*/  ISETP.GE.AND P5, PT, R18, UR10, PT ;  /* 0x0000000a12007c0c */ /* 0x000fe4000bfa6270 */
[----:B------:R-:W-:Y:S01]  /*3020*/  IADD3 R16, PT, PT, R39, 0x10, RZ ;  /* 0x0000001027107810 */ /* 0x000fe20007ffe0ff */
[----:B------:R-:W-:Y:S10]  /*3030*/  @P6 BRA `(.L_x_50) ;  /* 0x0000000000046947 */ /* 0x000ff40003800000 */
[----:B------:R0:W-:Y:S02]  /*3040*/  REDG.E.ADD.F32.FTZ.RN.STRONG.GPU desc[UR12][R14.64+0x20], R25 ;  /* 0x000020190e0079a6 */ /* 0x0001e4000c12f30c */
.L_x_50:
[----:B------:R-:W-:Y:S01]  /*3050*/  ISETP.GE.AND P6, PT, R16, UR10, PT ;  /* 0x0000000a10007c0c */ /* 0x000fe2000bfc6270 */
[----:B------:R-:W-:Y:S01]  /*3060*/  VIADD R18, R39, 0x11 ;  /* 0x0000001127127836 */ /* 0x000fe20000000000 */
[----:B------:R-:W-:Y:S11]  /*3070*/  @P0 BRA `(.L_x_51) ;  /* 0x0000000000040947 */ /* 0x000ff60003800000 */
[----:B------:R0:W-:Y:S02]  /*3080*/  REDG.E.ADD.F32.FTZ.RN.STRONG.GPU desc[UR12][R14.64+0x24], R24 ;  /* 0x000024180e0079a6 */ /* 0x0001e4000c12f30c */
.L_x_51:
[----:B------:R-:W-:Y:S02]  /*3090*/  ISETP.GE.AND P0, PT, R18, UR10, PT ;  /* 0x0000000a12007c0c */ /* 0x000fe4000bf06270 */
[----:B------:R-:W-:Y:S02]  /*30a0*/  IADD3 R19, PT, PT, R39, 0x12, RZ ;  /* 0x0000001227137810 */ /* 0x000fe40007ffe0ff */
[----:B------:R-:W-:Y:S01]  /*30b0*/  P2R R16, PR, RZ, 0x1 ;  /* 0x00000001ff107803 */ /* 0x000fe20000000000 */
[----:B------:R-:W-:Y:S08]  /*30c0*/  @P4 BRA `(.L_x_52) ;  /* 0x0000000000044947 */ /* 0x000ff00003800000 */
[----:B------:R0:W-:Y:S02]  /*30d0*/  REDG.E.ADD.F32.FTZ.RN.STRONG.GPU desc[UR12][R14.64+0x28], R23 ;  /* 0x000028170e0079a6 */ /* 0x0001e4000c12f30c */
.L_x_52:
[----:B------:R-:W-:Y:S01]  /*30e0*/  ISETP.GE.AND P0, PT, R19, UR10, PT ;  /* 0x0000000a13007c0c */ /* 0x000fe2000bf06270 */
[----:B------:R-:W-:Y:S01]  /*30f0*/  VIADD R18, R39, 0x13 ;  /* 0x0000001327127836 */ /* 0x000fe20000000000 */
[----:B------:R-:W-:Y:S11]  /*3100*/  @P1 BRA `(.L_x_53) ;  /* 0x0000000000041947 */ /* 0x000ff60003800000 */
[----:B------:R0:W-:Y:S02]  /*3110*/  REDG.E.ADD.F32.FTZ.RN.STRONG.GPU desc[UR12][R14.64+0x2c], R22 ;  /* 0x00002c160e0079a6 */ /* 0x0001e4000c12f30c */
.L_x_53:
[----:B------:R-:W-:Y:S02]  /*3120*/  ISETP.GE.AND P1, PT, R18, UR10, PT ;  /* 0x0000000a12007c0c */ /* 0x000fe4000bf26270 */
[----:B------:R-:W-:Y:S01]  /*3130*/  IADD3 R19, PT, PT, R39, 0x14, RZ ;  /* 0x0000001427137810 */ /* 0x000fe20007ffe0ff */
[----:B------:R-:W-:Y:S10]  /*3140*/  @P2 BRA `(.L_x_54) ;  /* 0x0000000000042947 */ /* 0x000ff40003800000 */
[----:B------:R0:W-:Y:S02]  /*3150*/  REDG.E.ADD.F32.FTZ.RN.STRONG.GPU desc[UR12][R14.64+0x30], R21 ;  /* 0x000030150e0079a6 */ /* 0x0001e4000c12f30c */
.L_x_54:
[----:B------:R-:W-:Y:S01]  /*3160*/  ISETP.GE.AND P2, PT, R19, UR10, PT ;  /* 0x0000000a13007c0c */ /* 0x000fe2000bf46270 */
[----:B------:R-:W-:Y:S01]  /*3170*/  VIADD R18, R39, 0x15 ;  /* 0x0000001527127836 */ /* 0x000fe20000000000 */
[----:B------:R-:W-:Y:S11]  /*3180*/  @P3 BRA `(.L_x_55) ;  /* 0x0000000000043947 */ /* 0x000ff60003800000 */
[----:B------:R0:W-:Y:S02]  /*3190*/  REDG.E.ADD.F32.FTZ.RN.STRONG.GPU desc[UR12][R14.64+0x34], R20 ;  /* 0x000034140e0079a6 */ /* 0x0001e4000c12f30c */
.L_x_55:
[----:B------:R-:W-:Y:S02]  /*31a0*/  ISETP.NE.AND P4, PT, R17, RZ, PT ;  /* 0x000000ff1100720c */ /* 0x000fe40003f85270 */
[----:B------:R-:W-:Y:S02]  /*31b0*/  ISETP.GE.AND P3, PT, R18, UR10, PT ;  /* 0x0000000a12007c0c */ /* 0x000fe4000bf66270 */
[----:B------:R-:W-:-:S09]  /*31c0*/  IADD3 R17, PT, PT, R39, 0x16, RZ ;  /* 0x0000001627117810 */ /* 0x000fd20007ffe0ff */
[----:B------:R-:W-:Y:S05]  /*31d0*/  @P4 BRA `(.L_x_56) ;  /* 0x0000000000044947 */ /* 0x000fea0003800000 */
[----:B------:R0:W-:Y:S02]  /*31e0*/  REDG.E.ADD.F32.FTZ.RN.STRONG.GPU desc[UR12][R14.64+0x38], R13 ;  /* 0x0000380d0e0079a6 */ /* 0x0001e4000c12f30c */
.L_x_56:
[----:B------:R-:W-:Y:S01]  /*31f0*/  ISETP.GE.AND P4, PT, R17, UR10, PT ;  /* 0x0000000a11007c0c */ /* 0x000fe2000bf86270 */
[----:B0-----:R-:W-:Y:S01]  /*3200*/  VIADD R13, R39, 0x17 ;  /* 0x00000017270d7836 */ /* 0x001fe20000000000 */
[----:B------:R-:W-:Y:S11]  /*3210*/  @P5 BRA `(.L_x_57) ;  /* 0x0000000000045947 */ /* 0x000ff60003800000 */
[----:B------:R0:W-:Y:S02]  /*3220*/  REDG.E.ADD.F32.FTZ.RN.STRONG.GPU desc[UR12][R14.64+0x3c], R12 ;  /* 0x00003c0c0e0079a6 */ /* 0x0001e4000c12f30c */
.L_x_57:
[----:B------:R-:W-:Y:S02]  /*3230*/  ISETP.GE.AND P5, PT, R13, UR10, PT ;  /* 0x0000000a0d007c0c */ /* 0x000fe4000bfa6270 */
[----:B0-----:R-:W-:Y:S01]  /*3240*/  IADD3 R12, PT, PT, R39, 0x18, RZ ;  /* 0x00000018270c7810 */ /* 0x001fe20007ffe0ff */
[----:B------:R-:W-:Y:S10]  /*3250*/  @P6 BRA `(.L_x_58) ;  /* 0x0000000000046947 */ /* 0x000ff40003800000 */
[----:B------:R0:W-:Y:S02]  /*3260*/  REDG.E.ADD.F32.FTZ.RN.STRONG.GPU desc[UR12][R14.64+0x40], R11 ;  /* 0x0000400b0e0079a6 */ /* 0x0001e4000c12f30c */
.L_x_58:
[----:B------:R-:W-:Y:S01]  /*3270*/  ISETP.NE.AND P6, PT, R16, RZ, PT ;  /* 0x000000ff1000720c */ /* 0x000fe20003fc5270 */
[----:B------:R-:W-:Y:S01]  /*3280*/  VIADD R13, R39, 0x19 ;  /* 0x00000019270d7836 */ /* 0x000fe20000000000 */
[----:B0-----:R-:W-:Y:S02]  /*3290*/  P2R R11, PR, RZ, 0x1 ;  /* 0x00000001ff0b7803 */ /* 0x001fe40000000000 */
[----:B------:R-:W-:-:S04]  /*32a0*/  ISETP.GE.AND P0, PT, R12, UR10, PT ;  /* 0x0000000a0c007c0c */ /* 0x000fc8000bf06270 */
[----:B------:R-:W-:Y:S02]  /*32b0*/  P2R R12, PR, RZ, 0x1 ;  /* 0x00000001ff0c7803 */ /* 0x000fe40000000000 */
[----:B------:R-:W-:-:S03]  /*32c0*/  ISETP.NE.AND P0, PT, R11, RZ, PT ;  /* 0x000000ff0b00720c */ /* 0x000fc60003f05270 */
[----:B------:R-:W-:Y:S10]  /*32d0*/  @P6 BRA `(.L_x_59) ;  /* 0x0000000000046947 */ /* 0x000ff40003800000 */
[----:B------:R0:W-:Y:S02]  /*32e0*/  REDG.E.ADD.F32.FTZ.RN.STRONG.GPU desc[UR12][R14.64+0x44], R10 ;  /* 0x0000440a0e0079a6 */ /* 0x0001e4000c12f30c */
.L_x_59:
[----:B------:R-:W-:Y:S02]  /*32f0*/  ISETP.GE.AND P6, PT, R13, UR10, PT ;  /* 0x0000000a0d007c0c */ /* 0x000fe4000bfc6270 */
[----:B------:R-:W-:Y:S02]  /*3300*/  IADD3 R11, PT, PT, R39, 0x1a, RZ ;  /* 0x0000001a270b7810 */ /* 0x000fe40007ffe0ff */
[----:B0-----:R-:W-:Y:S01]  /*3310*/  P2R R10, PR, RZ, 0x40 ;  /* 0x00000040ff0a7803 */ /* 0x001fe20000000000 */
[----:B------:R-:W-:Y:S08]  /*3320*/  @P0 BRA `(.L_x_60) ;  /* 0x0000000000040947 */ /* 0x000ff00003800000 */
[----:B------:R0:W-:Y:S02]  /*3330*/  REDG.E.ADD.F32.FTZ.RN.STRONG.GPU desc[UR12][R14.64+0x48], R9 ;  /* 0x000048090e0079a6 */ /* 0x0001e4000c12f30c */
.L_x_60:
[----:B------:R-:W-:Y:S01]  /*3340*/  ISETP.GE.AND P0, PT, R11, UR10, PT ;  /* 0x0000000a0b007c0c */ /* 0x000fe2000bf06270 */
[----:B0-----:R-:W-:Y:S01]  /*3350*/  VIADD R9, R39, 0x1b ;  /* 0x0000001b27097836 */ /* 0x001fe20000000000 */
[----:B------:R-:W-:Y:S11]  /*3360*/  @P1 BRA `(.L_x_61) ;  /* 0x0000000000041947 */ /* 0x000ff60003800000 */
[----:B------:R0:W-:Y:S02]  /*3370*/  REDG.E.ADD.F32.FTZ.RN.STRONG.GPU desc[UR12][R14.64+0x4c], R8 ;  /* 0x00004c080e0079a6 */ /* 0x0001e4000c12f30c */
.L_x_61:
[----:B------:R-:W-:Y:S02]  /*3380*/  ISETP.GE.AND P1, PT, R9, UR10, PT ;  /* 0x0000000a09007c0c */ /* 0x000fe4000bf26270 */
[----:B0-----:R-:W-:Y:S01]  /*3390*/  IADD3 R8, PT, PT, R39, 0x1c, RZ ;  /* 0x0000001c27087810 */ /* 0x001fe20007ffe0ff */
[----:B------:R-:W-:Y:S10]  /*33a0*/  @P2 BRA `(.L_x_62) ;  /* 0x0000000000042947 */ /* 0x000ff40003800000 */
[----:B------:R0:W-:Y:S02]  /*33b0*/  REDG.E.ADD.F32.FTZ.RN.STRONG.GPU desc[UR12][R14.64+0x50], R7 ;  /* 0x000050070e0079a6 */ /* 0x0001e4000c12f30c */
.L_x_62:
[----:B------:R-:W-:Y:S01]  /*33c0*/  ISETP.GE.AND P2, PT, R8, UR10, PT ;  /* 0x0000000a08007c0c */ /* 0x000fe2000bf46270 */
[----:B0-----:R-:W-:Y:S01]  /*33d0*/  VIADD R7, R39, 0x1d ;  /* 0x0000001d27077836 */ /* 0x001fe20000000000 */
[----:B------:R-:W-:Y:S11]  /*33e0*/  @P3 BRA `(.L_x_63) ;  /* 0x0000000000043947 */ /* 0x000ff60003800000 */
[----:B------:R0:W-:Y:S02]  /*33f0*/  REDG.E.ADD.F32.FTZ.RN.STRONG.GPU desc[UR12][R14.64+0x54], R6 ;  /* 0x000054060e0079a6 */ /* 0x0001e4000c12f30c */
.L_x_63:
[----:B------:R-:W-:Y:S02]  /*3400*/  ISETP.GE.AND P3, PT, R7, UR10, PT ;  /* 0x0000000a07007c0c */ /* 0x000fe4000bf66270 */
[----:B0-----:R-:W-:Y:S01]  /*3410*/  IADD3 R6, PT, PT, R39, 0x1e, RZ ;  /* 0x0000001e27067810 */ /* 0x001fe20007ffe0ff */
[----:B------:R-:W-:Y:S10]  /*3420*/  @P4 BRA `(.L_x_64) ;  /* 0x0000000000044947 */ /* 0x000ff40003800000 */
[----:B------:R0:W-:Y:S02]  /*3430*/  REDG.E.ADD.F32.FTZ.RN.STRONG.GPU desc[UR12][R14.64+0x58], R5 ;  /* 0x000058050e0079a6 */ /* 0x0001e4000c12f30c */
.L_x_64:
[----:B------:R-:W-:Y:S01]  /*3440*/  ISETP.GE.AND P4, PT, R6, UR10, PT ;  /* 0x0000000a06007c0c */ /* 0x000fe2000bf86270 */
[----:B0-----:R-:W-:Y:S01]  /*3450*/  VIADD R5, R39, 0x1f ;  /* 0x0000001f27057836 */ /* 0x001fe20000000000 */
[----:B------:R-:W-:Y:S11]  /*3460*/  @P5 BRA `(.L_x_65) ;  /* 0x0000000000045947 */ /* 0x000ff60003800000 */
[----:B------:R0:W-:Y:S02]  /*3470*/  REDG.E.ADD.F32.FTZ.RN.STRONG.GPU desc[UR12][R14.64+0x5c], R4 ;  /* 0x00005c040e0079a6 */ /* 0x0001e4000c12f30c */
.L_x_65:
[----:B------:R-:W-:Y:S02]  /*3480*/  ISETP.NE.AND P6, PT, R12, RZ, PT ;  /* 0x000000ff0c00720c */ /* 0x000fe40003fc5270 */
[----:B------:R-:W-:-:S11]  /*3490*/  ISETP.GE.AND P5, PT, R5, UR10, PT ;  /* 0x0000000a05007c0c */ /* 0x000fd6000bfa6270 */
[----:B------:R-:W-:Y:S05]  /*34a0*/  @P6 BRA `(.L_x_66) ;  /* 0x0000000000046947 */ /* 0x000fea0003800000 */
[----:B------:R0:W-:Y:S02]  /*34b0*/  REDG.E.ADD.F32.FTZ.RN.STRONG.GPU desc[UR12][R14.64+0x60], R3 ;  /* 0x000060030e0079a6 */ /* 0x0001e4000c12f30c */
.L_x_66:
[----:B------:R-:W-:-:S13]  /*34c0*/  ISETP.NE.AND P6, PT, R10, RZ, PT ;  /* 0x000000ff0a00720c */ /* 0x000fda0003fc5270 */
[----:B------:R-:W-:Y:S05]  /*34d0*/  @P6 BRA `(.L_x_67) ;  /* 0x0000000000046947 */ /* 0x000fea0003800000 */
[----:B------:R0:W-:Y:S02]  /*34e0*/  REDG.E.ADD.F32.FTZ.RN.STRONG.GPU desc[UR12][R14.64+0x64], R2 ;  /* 0x000064020e0079a6 */ /* 0x0001e4000c12f30c */
.L_x_67:
[----:B------:R-:W-:Y:S05]  /*34f0*/  @P0 BRA `(.L_x_68) ;  /* 0x0000000000040947 */ /* 0x000fea0003800000 */
[----:B------:R0:W-:Y:S02]  /*3500*/  REDG.E.ADD.F32.FTZ.RN.STRONG.GPU desc[UR12][R14.64+0x68], R0 ;  /* 0x000068000e0079a6 */ /* 0x0001e4000c12f30c */
.L_x_68:
[----:B------:R-:W-:Y:S05]  /*3510*/  @P1 BRA `(.L_x_69) ;  /* 0x0000000000041947 */ /* 0x000fea0003800000 */
[----:B------:R0:W-:Y:S02]  /*3520*/  REDG.E.ADD.F32.FTZ.RN.STRONG.GPU desc[UR12][R14.64+0x6c], R34 ;  /* 0x00006c220e0079a6 */ /* 0x0001e4000c12f30c */
.L_x_69:
[----:B------:R-:W-:Y:S05]  /*3530*/  @P2 BRA `(.L_x_70) ;  /* 0x0000000000042947 */ /* 0x000fea0003800000 */
[----:B------:R0:W-:Y:S02]  /*3540*/  REDG.E.ADD.F32.FTZ.RN.STRONG.GPU desc[UR12][R14.64+0x70], R35 ;  /* 0x000070230e0079a6 */ /* 0x0001e4000c12f30c */
.L_x_70:
[----:B------:R-:W-:Y:S05]  /*3550*/  @P3 BRA `(.L_x_71) ;  /* 0x0000000000043947 */ /* 0x000fea0003800000 */
[----:B------:R0:W-:Y:S02]  /*3560*/  REDG.E.ADD.F32.FTZ.RN.STRONG.GPU desc[UR12][R14.64+0x74], R36 ;  /* 0x000074240e0079a6 */ /* 0x0001e4000c12f30c */
.L_x_71:
[----:B------:R-:W-:Y:S05]  /*3570*/  @P4 BRA `(.L_x_72) ;  /* 0x0000000000044947 */ /* 0x000fea0003800000 */
[----:B------:R0:W-:Y:S02]  /*3580*/  REDG.E.ADD.F32.FTZ.RN.STRONG.GPU desc[UR12][R14.64+0x78], R37 ;  /* 0x000078250e0079a6 */ /* 0x0001e4000c12f30c */
.L_x_72:
[----:B------:R-:W-:Y:S05]  /*3590*/  @P5 BRA `(.L_x_73) ;  /* 0x0000000000045947 */ /* 0x000fea0003800000 */
[----:B------:R0:W-:Y:S02]  /*35a0*/  REDG.E.ADD.F32.FTZ.RN.STRONG.GPU desc[UR12][R14.64+0x7c], R38 ;  /* 0x00007c260e0079a6 */ /* 0x0001e4000c12f30c */
.L_x_73:
[----:B------:R-:W-:-:S04]  /*35b0*/  IADD3 R39, PT, PT, R39, 0x20, RZ ;  /* 0x0000002027277810 */ /* 0x000fc80007ffe0ff */
[----:B------:R-:W-:-:S13]  /*35c0*/  ISETP.GE.AND P0, PT, R39, UR10, PT ;  /* 0x0000000a27007c0c */ /* 0x000fda000bf06270 */
[----:B------:R-:W-:Y:S05]  /*35d0*/  @!P0 BRA `(.L_x_74) ;  /* 0xffffffe000448947 */ /* 0x000fea000383ffff */
[----:B------:R-:W-:Y:S05]  /*35e0*/  EXIT ;  /* 0x000000000000794d */ /* 0x000fea0003800000 */
        .weak           $__internal_0_$__cuda_sm20_sqrt_rn_f32_slowpath
        .type           $__internal_0_$__cuda_sm20_sqrt_rn_f32_slowpath,@function
        .size           $__internal_0_$__cuda_sm20_sqrt_rn_f32_slowpath,($__internal_1_$__cuda_sm3x_div_rn_noftz_f32_slowpath - $__internal_0_$__cuda_sm20_sqrt_rn_f32_slowpath)
$__internal_0_$__cuda_sm20_sqrt_rn_f32_slowpath:
[----:B------:R-:W-:-:S13]  /*35f0*/  LOP3.LUT P0, RZ, R2, 0x7fffffff, RZ, 0xc0, !PT ;  /* 0x7fffffff02ff7812 */ /* 0x000fda000780c0ff */
[----:B------:R-:W-:Y:S01]  /*3600*/  @!P0 R2UR UR5, R2 ;  /* 0x00000000020582ca */ /* 0x000fe200000e0000 */
[----:B------:R-:W-:-:S14]  /*3610*/  @!P0 BRA `(.L_x_75) ;  /* 0x0000000000588947 */ /* 0x000fdc0003800000 */
[----:B------:R-:W-:-:S13]  /*3620*/  FSETP.GEU.FTZ.AND P0, PT, R2, RZ, PT ;  /* 0x000000ff0200720b */ /* 0x000fda0003f1e000 */
[----:B------:R-:W-:-:S05]  /*3630*/  @!P0 IMAD.MOV.U32 R3, RZ, RZ, 0x7fffffff ;  /* 0x7fffffffff038424 */ /* 0x000fca00078e00ff */
[----:B------:R-:W-:Y:S01]  /*3640*/  @!P0 R2UR UR5, R3 ;  /* 0x00000000030582ca */ /* 0x000fe200000e0000 */
[----:B------:R-:W-:-:S14]  /*3650*/  @!P0 BRA `(.L_x_75) ;  /* 0x0000000000488947 */ /* 0x000fdc0003800000 */
[----:B------:R-:W-:-:S13]  /*3660*/  FSETP.GTU.FTZ.AND P0, PT, |R2|, +INF , PT ;  /* 0x7f8000000200780b */ /* 0x000fda0003f1c200 */
[----:B------:R-:W-:-:S05]  /*3670*/  @P0 FADD.FTZ R3, R2, 1 ;  /* 0x3f80000002030421 */ /* 0x000fca0000010000 */
[----:B------:R-:W-:Y:S01]  /*3680*/  @P0 R2UR UR5, R3 ;  /* 0x00000000030502ca */ /* 0x000fe200000e0000 */
[----:B------:R-:W-:-:S14]  /*3690*/  @P0 BRA `(.L_x_75) ;  /* 0x0000000000380947 */ /* 0x000fdc0003800000 */
[C---:B------:R-:W-:Y:S02]  /*36a0*/  FSETP.NEU.FTZ.AND P0, PT, |R2|.reuse, +INF , PT ;  /* 0x7f8000000200780b */ /* 0x040fe40003f1d200 */
[----:B------:R-:W-:-:S13]  /*36b0*/  R2UR UR5, R2 ;  /* 0x00000000020572ca */ /* 0x000fda00000e0000 */
[----:B------:R-:W-:-:S04]  /*36c0*/  @!P0 MOV R3, UR5 ;  /* 0x0000000500038c02 */ /* 0x000fc80008000f00 */
[----:B------:R-:W-:Y:S01]  /*36d0*/  @!P0 R2UR UR5, R3 ;  /* 0x00000000030582ca */ /* 0x000fe200000e0000 */
[----:B------:R-:W-:-:S14]  /*36e0*/  @!P0 BRA `(.L_x_75) ;  /* 0x0000000000248947 */ /* 0x000fdc0003800000 */
[----:B------:R-:W-:-:S04]  /*36f0*/  FFMA R2, R2, 1.84467440737095516160e+19, RZ ;  /* 0x5f80000002027823 */ /* 0x000fc800000000ff */
[----:B------:R-:W0:Y:S02]  /*3700*/  MUFU.RSQ R3, R2 ;  /* 0x0000000200037308 */ /* 0x000e240000001400 */
[----:B0-----:R-:W-:Y:S01]  /*3710*/  FMUL.FTZ R5, R2, R3 ;  /* 0x0000000302057220 */ /* 0x001fe20000410000 */
[----:B------:R-:W-:-:S03]  /*3720*/  FMUL.FTZ R3, R3, 0.5 ;  /* 0x3f00000003037820 */ /* 0x000fc60000410000 */
[----:B------:R-:W-:-:S04]  /*3730*/  FADD.FTZ R4, -R5, -RZ ;  /* 0x800000ff05047221 */ /* 0x000fc80000010100 */
[----:B------:R-:W-:-:S04]  /*3740*/  FFMA R4, R5, R4, R2 ;  /* 0x0000000405047223 */ /* 0x000fc80000000002 */
[----:B------:R-:W-:-:S04]  /*3750*/  FFMA R3, R4, R3, R5 ;  /* 0x0000000304037223 */ /* 0x000fc80000000005 */
[----:B------:R-:W-:-:S05]  /*3760*/  FMUL.FTZ R3, R3, 2.3283064365386962891e-10 ;  /* 0x2f80000003037820 */ /* 0x000fca0000410000 */
[----:B------:R-:W-:-:S15]  /*3770*/  R2UR UR5, R3 ;  /* 0x00000000030572ca */ /* 0x000fde00000e0000 */
.L_x_75:
[----:B------:R-:W-:Y:S02]  /*3780*/  HFMA2 R3, -RZ, RZ, 0, 0 ;  /* 0x00000000ff037431 */ /* 0x000fe400000001ff */
[----:B------:R-:W-:-:S04]  /*3790*/  IMAD.MOV.U32 R2, RZ, RZ, R6 ;  /* 0x000000ffff027224 */ /* 0x000fc800078e0006 */
[----:B------:R-:W-:Y:S05]  /*37a0*/  RET.REL.NODEC R2 `(_Z17softmax_attentionPKfS0_S0_Pfiii) ;  /* 0xffffffc802147950 */ /* 0x000fea0003c3ffff */
        .weak           $__internal_1_$__cuda_sm3x_div_rn_noftz_f32_slowpath
        .type           $__internal_1_$__cuda_sm3x_div_rn_noftz_f32_slowpath,@function
        .size           $__internal_1_$__cuda_sm3x_div_rn_noftz_f32_slowpath,(.L_x_89 - $__internal_1_$__cuda_sm3x_div_rn_noftz_f32_slowpath)
$__internal_1_$__cuda_sm3x_div_rn_noftz_f32_slowpath:
[----:B------:R-:W-:Y:S01]  /*37b0*/  SHF.R.U32.HI R17, RZ, 0x17, R16 ;  /* 0x00000017ff117819 */ /* 0x000fe20000011610 */
[----:B------:R-:W-:Y:S01]  /*37c0*/  BSSY.RECONVERGENT B2, `(.L_x_76) ;  /* 0x0000062000027945 */ /* 0x000fe20003800200 */
[----:B------:R-:W-:Y:S02]  /*37d0*/  SHF.R.U32.HI R40, RZ, 0x17, R57 ;  /* 0x00000017ff287819 */ /* 0x000fe40000011639 */
[----:B------:R-:W-:Y:S02]  /*37e0*/  LOP3.LUT R17, R17, 0xff, RZ, 0xc0, !PT ;  /* 0x000000ff11117812 */ /* 0x000fe400078ec0ff */
[----:B------:R-:W-:-:S03]  /*37f0*/  LOP3.LUT R40, R40, 0xff, RZ, 0xc0, !PT ;  /* 0x000000ff28287812 */ /* 0x000fc600078ec0ff */
[----:B------:R-:W-:Y:S01]  /*3800*/  VIADD R52, R17, 0xffffffff ;  /* 0xffffffff11347836 */ /* 0x000fe20000000000 */
[----:B------:R-:W-:-:S04]  /*3810*/  IADD3 R54, PT, PT, R40, -0x1, RZ ;  /* 0xffffffff28367810 */ /* 0x000fc80007ffe0ff */
[----:B------:R-:W-:-:S04]  /*3820*/  ISETP.GT.U32.AND P1, PT, R52, 0xfd, PT ;  /* 0x000000fd3400780c */ /* 0x000fc80003f24070 */
[----:B------:R-:W-:-:S13]  /*3830*/  ISETP.GT.U32.OR P1, PT, R54, 0xfd, P1 ;  /* 0x000000fd3600780c */ /* 0x000fda0000f24470 */
[----:B------:R-:W-:Y:S01]  /*3840*/  @!P1 IMAD.MOV.U32 R19, RZ, RZ, RZ ;  /* 0x000000ffff139224 */ /* 0x000fe200078e00ff */
[----:B------:R-:W-:Y:S06]  /*3850*/  @!P1 BRA `(.L_x_77) ;  /* 0x00000000005c9947 */ /* 0x000fec0003800000 */
[----:B------:R-:W-:Y:S02]  /*3860*/  FSETP.GTU.FTZ.AND P1, PT, |R57|, +INF , PT ;  /* 0x7f8000003900780b */ /* 0x000fe40003f3c200 */
[----:B------:R-:W-:-:S04]  /*3870*/  FSETP.GTU.FTZ.AND P2, PT, |R16|, +INF , PT ;  /* 0x7f8000001000780b */ /* 0x000fc80003f5c200 */
[----:B------:R-:W-:-:S13]  /*3880*/  PLOP3.LUT P1, PT, P1, P2, PT, 0xf8, 0x8f ;  /* 0x00000000008f781c */ /* 0x000fda0000f25f70 */
[----:B------:R-:W-:Y:S05]  /*3890*/  @P1 BRA `(.L_x_78) ;  /* 0x00000004004c1947 */ /* 0x000fea0003800000 */
[----:B------:R-:W-:-:S13]  /*38a0*/  LOP3.LUT P1, RZ, R16, 0x7fffffff, R57, 0xc8, !PT ;  /* 0x7fffffff10ff7812 */ /* 0x000fda000782c839 */
[----:B------:R-:W-:Y:S05]  /*38b0*/  @!P1 BRA `(.L_x_79) ;  /* 0x00000004003c9947 */ /* 0x000fea0003800000 */
[C---:B------:R-:W-:Y:S02]  /*38c0*/  FSETP.NEU.FTZ.AND P4, PT, |R57|.reuse, +INF , PT ;  /* 0x7f8000003900780b */ /* 0x040fe40003f9d200 */
[----:B------:R-:W-:Y:S02]  /*38d0*/  FSETP.NEU.FTZ.AND P2, PT, |R16|, +INF , PT ;  /* 0x7f8000001000780b */ /* 0x000fe40003f5d200 */
[----:B------:R-:W-:-:S11]  /*38e0*/  FSETP.NEU.FTZ.AND P1, PT, |R57|, +INF , PT ;  /* 0x7f8000003900780b */ /* 0x000fd60003f3d200 */
[----:B------:R-:W-:Y:S05]  /*38f0*/  @!P2 BRA !P4, `(.L_x_79) ;  /* 0x00000004002ca947 */ /* 0x000fea0006000000 */
[----:B------:R-:W-:-:S04]  /*3900*/  LOP3.LUT P4, RZ, R57, 0x7fffffff, RZ, 0xc0, !PT ;  /* 0x7fffffff39ff7812 */ /* 0x000fc8000788c0ff */
[----:B------:R-:W-:-:S13]  /*3910*/  PLOP3.LUT P2, PT, P2, P4, PT, 0x2f, 0xf2 ;  /* 0x0000000000f2781c */ /* 0x000fda0001748577 */
[----:B------:R-:W-:Y:S05]  /*3920*/  @P2 BRA `(.L_x_80) ;  /* 0x0000000400182947 */ /* 0x000fea0003800000 */
[----:B------:R-:W-:-:S04]  /*3930*/  LOP3.LUT P2, RZ, R16, 0x7fffffff, RZ, 0xc0, !PT ;  /* 0x7fffffff10ff7812 */ /* 0x000fc8000784c0ff */
[----:B------:R-:W-:-:S13]  /*3940*/  PLOP3.LUT P1, PT, P1, P2, PT, 0x2f, 0xf2 ;  /* 0x0000000000f2781c */ /* 0x000fda0000f24577 */
[----:B------:R-:W-:Y:S05]  /*3950*/  @P1 BRA `(.L_x_81) ;  /* 0x0000000400001947 */ /* 0x000fea0003800000 */
[----:B------:R-:W-:Y:S02]  /*3960*/  ISETP.GE.AND P1, PT, R54, RZ, PT ;  /* 0x000000ff3600720c */ /* 0x000fe40003f26270 */
[----:B------:R-:W-:-:S11]  /*3970*/  ISETP.GE.AND P2, PT, R52, RZ, PT ;  /* 0x000000ff3400720c */ /* 0x000fd60003f46270 */
[----:B------:R-:W-:Y:S01]  /*3980*/  @P1 MOV R19, RZ ;  /* 0x000000ff00131202 */ /* 0x000fe20000000f00 */
[----:B------:R-:W-:Y:S02]  /*3990*/  @!P1 IMAD.MOV.U32 R19, RZ, RZ, -0x40 ;  /* 0xffffffc0ff139424 */ /* 0x000fe400078e00ff */
[----:B------:R-:W-:Y:S01]  /*39a0*/  @!P1 FFMA R57, R57, 1.84467440737095516160e+19, RZ ;  /* 0x5f80000039399823 */ /* 0x000fe200000000ff */
[----:B------:R-:W-:Y:S02]  /*39b0*/  @!P2 FFMA R16, R16, 1.84467440737095516160e+19, RZ ;  /* 0x5f8000001010a823 */ /* 0x000fe400000000ff */
[----:B------:R-:W-:-:S07]  /*39c0*/  @!P2 IADD3 R19, PT, PT, R19, 0x40, RZ ;  /* 0x000000401313a810 */ /* 0x000fce0007ffe0ff */
.L_x_77:
[----:B------:R-:W-:Y:S01]  /*39d0*/  LEA R55, R17, 0xc0800000, 0x17 ;  /* 0xc080000011377811 */ /* 0x000fe200078eb8ff */
[----:B------:R-:W-:Y:S01]  /*39e0*/  BSSY.RECONVERGENT B3, `(.L_x_82) ;  /* 0x0000036000037945 */ /* 0x000fe20003800200 */
[----:B------:R-:W-:-:S03]  /*39f0*/  IADD3 R40, PT, PT, R40, -0x7f, RZ ;  /* 0xffffff8128287810 */ /* 0x000fc60007ffe0ff */
[----:B------:R-:W-:Y:S02]  /*3a00*/  IMAD.IADD R56, R16, 0x1, -R55 ;  /* 0x0000000110387824 */ /* 0x000fe400078e0a37 */
[C---:B------:R-:W-:Y:S01]  /*3a10*/  IMAD R16, R40.reuse, -0x800000, R57 ;  /* 0xff80000028107824 */ /* 0x040fe200078e0239 */
[----:B------:R-:W-:Y:S01]  /*3a20*/  IADD3 R40, PT, PT, R40, 0x7f, -R17 ;  /* 0x0000007f28287810 */ /* 0x000fe20007ffe811 */
[----:B------:R-:W0:Y:S01]  /*3a30*/  MUFU.RCP R52, R56 ;  /* 0x0000003800347308 */ /* 0x000e220000001000 */
[----:B------:R-:W-:-:S03]  /*3a40*/  FADD.FTZ R55, -R56, -RZ ;  /* 0x800000ff38377221 */ /* 0x000fc60000010100 */
[----:B------:R-:W-:Y:S02]  /*3a50*/  IMAD.IADD R19, R40, 0x1, R19 ;  /* 0x0000000128137824 */ /* 0x000fe400078e0213 */
[----:B0-----:R-:W-:-:S04]  /*3a60*/  FFMA R59, R52, R55, 1 ;  /* 0x3f800000343b7423 */ /* 0x001fc80000000037 */
[----:B------:R-:W-:-:S04]  /*3a70*/  FFMA R59, R52, R59, R52 ;  /* 0x0000003b343b7223 */ /* 0x000fc80000000034 */
[----:B------:R-:W-:-:S04]  /*3a80*/  FFMA R52, R16, R59, RZ ;  /* 0x0000003b10347223 */ /* 0x000fc800000000ff */
[----:B------:R-:W-:-:S04]  /*3a90*/  FFMA R54, R55, R52, R16 ;  /* 0x0000003437367223 */ /* 0x000fc80000000010 */
[----:B------:R-:W-:-:S04]  /*3aa0*/  FFMA R54, R59, R54, R52 ;  /* 0x000000363b367223 */ /* 0x000fc80000000034 */
[----:B------:R-:W-:-:S04]  /*3ab0*/  FFMA R55, R55, R54, R16 ;  /* 0x0000003637377223 */ /* 0x000fc80000000010 */
[----:B------:R-:W-:-:S05]  /*3ac0*/  FFMA R16, R59, R55, R54 ;  /* 0x000000373b107223 */ /* 0x000fca0000000036 */
[----:B------:R-:W-:-:S04]  /*3ad0*/  SHF.R.U32.HI R17, RZ, 0x17, R16 ;  /* 0x00000017ff117819 */ /* 0x000fc80000011610 */
[----:B------:R-:W-:-:S04]  /*3ae0*/  LOP3.LUT R40, R17, 0xff, RZ, 0xc0, !PT ;  /* 0x000000ff11287812 */ /* 0x000fc800078ec0ff */
[----:B------:R-:W-:-:S05]  /*3af0*/  IADD3 R17, PT, PT, R40, R19, RZ ;  /* 0x0000001328117210 */ /* 0x000fca0007ffe0ff */
[----:B------:R-:W-:-:S05]  /*3b00*/  VIADD R40, R17, 0xffffffff ;  /* 0xffffffff11287836 */ /* 0x000fca0000000000 */
[----:B------:R-:W-:-:S13]  /*3b10*/  ISETP.GE.U32.AND P1, PT, R40, 0xfe, PT ;  /* 0x000000fe2800780c */ /* 0x000fda0003f26070 */
[----:B------:R-:W-:Y:S05]  /*3b20*/  @!P1 BRA `(.L_x_83) ;  /* 0x0000000000809947 */ /* 0x000fea0003800000 */
[----:B------:R-:W-:-:S13]  /*3b30*/  ISETP.GT.AND P1, PT, R17, 0xfe, PT ;  /* 0x000000fe1100780c */ /* 0x000fda0003f24270 */
[----:B------:R-:W-:Y:S05]  /*3b40*/  @P1 BRA `(.L_x_84) ;  /* 0x00000000006c1947 */ /* 0x000fea0003800000 */
[----:B------:R-:W-:-:S13]  /*3b50*/  ISETP.GE.AND P1, PT, R17, 0x1, PT ;  /* 0x000000011100780c */ /* 0x000fda0003f26270 */
[----:B------:R-:W-:Y:S05]  /*3b60*/  @P1 BRA `(.L_x_85) ;  /* 0x0000000000741947 */ /* 0x000fea0003800000 */
[----:B------:R-:W-:Y:S02]  /*3b70*/  ISETP.GE.AND P1, PT, R17, -0x18, PT ;  /* 0xffffffe81100780c */ /* 0x000fe40003f26270 */
[----:B------:R-:W-:-:S11]  /*3b80*/  LOP3.LUT R16, R16, 0x80000000, RZ, 0xc0, !PT ;  /* 0x8000000010107812 */ /* 0x000fd600078ec0ff */
[----:B------:R-:W-:Y:S05]  /*3b90*/  @!P1 BRA `(.L_x_85) ;  /* 0x0000000000689947 */ /* 0x000fea0003800000 */
[CCC-:B------:R-:W-:Y:S01]  /*3ba0*/  FFMA.RZ R40, R59.reuse, R55.reuse, R54.reuse ;  /* 0x000000373b287223 */ /* 0x1c0fe2000000c036 */
[CCC-:B------:R-:W-:Y:S01]  /*3bb0*/  FFMA.RP R19, R59.reuse, R55.reuse, R54.reuse ;  /* 0x000000373b137223 */ /* 0x1c0fe20000008036 */
[----:B------:R-:W-:Y:S01]  /*3bc0*/  FFMA.RM R54, R59, R55, R54 ;  /* 0x000000373b367223 */ /* 0x000fe20000004036 */
[C---:B------:R-:W-:Y:S02]  /*3bd0*/  IADD3 R52, PT, PT, R17.reuse, 0x20, RZ ;  /* 0x0000002011347810 */ /* 0x040fe40007ffe0ff */
[----:B------:R-:W-:Y:S02]  /*3be0*/  LOP3.LUT R40, R40, 0x7fffff, RZ, 0xc0, !PT ;  /* 0x007fffff28287812 */ /* 0x000fe400078ec0ff */
[C---:B------:R-:W-:Y:S02]  /*3bf0*/  ISETP.NE.AND P4, PT, R17.reuse, RZ, PT ;  /* 0x000000ff1100720c */ /* 0x040fe40003f85270 */
[----:B------:R-:W-:Y:S02]  /*3c00*/  LOP3.LUT R55, R40, 0x800000, RZ, 0xfc, !PT ;  /* 0x0080000028377812 */ /* 0x000fe400078efcff */
[----:B------:R-:W-:Y:S01]  /*3c10*/  ISETP.NE.AND P2, PT, R17, RZ, PT ;  /* 0x000000ff1100720c */ /* 0x000fe20003f45270 */
[----:B------:R-:W-:Y:S01]  /*3c20*/  IMAD.MOV R17, RZ, RZ, -R17 ;  /* 0x000000ffff117224 */ /* 0x000fe200078e0a11 */
[----:B------:R-:W-:-:S02]  /*3c30*/  SHF.L.U32 R52, R55, R52, RZ ;  /* 0x0000003437347219 */ /* 0x000fc400000006ff */
[----:B------:R-:W-:Y:S02]  /*3c40*/  FSETP.NEU.FTZ.AND P1, PT, R19, R54, PT ;  /* 0x000000361300720b */ /* 0x000fe40003f3d000 */
[----:B------:R-:W-:Y:S02]  /*3c50*/  SEL R40, R17, RZ, P4 ;  /* 0x000000ff11287207 */ /* 0x000fe40002000000 */
[----:B------:R-:W-:Y:S02]  /*3c60*/  ISETP.NE.AND P2, PT, R52, RZ, P2 ;  /* 0x000000ff3400720c */ /* 0x000fe40001745270 */
[----:B------:R-:W-:Y:S02]  /*3c70*/  SHF.R.U32.HI R40, RZ, R40, R55 ;  /* 0x00000028ff287219 */ /* 0x000fe40000011637 */
[----:B------:R-:W-:Y:S02]  /*3c80*/  PLOP3.LUT P1, PT, P1, P2, PT, 0xf8, 0x8f ;  /* 0x00000000008f781c */ /* 0x000fe40000f25f70 */
[----:B------:R-:W-:-:S02]  /*3c90*/  SHF.R.U32.HI R19, RZ, 0x1, R40 ;  /* 0x00000001ff137819 */ /* 0x000fc40000011628 */
[----:B------:R-:W-:-:S04]  /*3ca0*/  SEL R52, RZ, 0x1, !P1 ;  /* 0x00000001ff347807 */ /* 0x000fc80004800000 */
[----:B------:R-:W-:-:S04]  /*3cb0*/  LOP3.LUT R17, R52, 0x1, R19, 0xf8, !PT ;  /* 0x0000000134117812 */ /* 0x000fc800078ef813 */
[----:B------:R-:W-:-:S04]  /*3cc0*/  LOP3.LUT R40, R17, R40, RZ, 0xc0, !PT ;  /* 0x0000002811287212 */ /* 0x000fc800078ec0ff */
[----:B------:R-:W-:-:S04]  /*3cd0*/  IADD3 R19, PT, PT, R19, R40, RZ ;  /* 0x0000002813137210 */ /* 0x000fc80007ffe0ff */
[----:B------:R-:W-:Y:S01]  /*3ce0*/  LOP3.LUT R16, R19, R16, RZ, 0xfc, !PT ;  /* 0x0000001013107212 */ /* 0x000fe200078efcff */
[----:B------:R-:W-:Y:S06]  /*3cf0*/  BRA `(.L_x_85) ;  /* 0x0000000000107947 */ /* 0x000fec0003800000 */
.L_x_84:
[----:B------:R-:W-:-:S04]  /*3d00*/  LOP3.LUT R16, R16, 0x80000000, RZ, 0xc0, !PT ;  /* 0x8000000010107812 */ /* 0x000fc800078ec0ff */
[----:B------:R-:W-:Y:S01]  /*3d10*/  LOP3.LUT R16, R16, 0x7f800000, RZ, 0xfc, !PT ;  /* 0x7f80000010107812 */ /* 0x000fe200078efcff */
[----:B------:R-:W-:Y:S06]  /*3d20*/  BRA `(.L_x_85) ;  /* 0x0000000000047947 */ /* 0x000fec0003800000 */
.L_x_83:
[----:B------:R-:W-:-:S07]  /*3d30*/  IMAD R16, R19, 0x800000, R16 ;  /* 0x0080000013107824 */ /* 0x000fce00078e0210 */
.L_x_85:
[----:B------:R-:W-:Y:S05]  /*3d40*/  BSYNC.RECONVERGENT B3 ;  /* 0x0000000000037941 */ /* 0x000fea0003800200 */
.L_x_82:
[----:B------:R-:W-:Y:S05]  /*3d50*/  BRA `(.L_x_86) ;  /* 0x0000000000207947 */ /* 0x000fea0003800000 */
.L_x_81:
[----:B------:R-:W-:-:S04]  /*3d60*/  LOP3.LUT R16, R16, 0x80000000, R57, 0x48, !PT ;  /* 0x8000000010107812 */ /* 0x000fc800078e4839 */
[----:B------:R-:W-:Y:S01]  /*3d70*/  LOP3.LUT R16, R16, 0x7f800000, RZ, 0xfc, !PT ;  /* 0x7f80000010107812 */ /* 0x000fe200078efcff */
[----:B------:R-:W-:Y:S06]  /*3d80*/  BRA `(.L_x_86) ;  /* 0x0000000000147947 */ /* 0x000fec0003800000 */
.L_x_80:
[----:B------:R-:W-:Y:S01]  /*3d90*/  LOP3.LUT R16, R16, 0x80000000, R57, 0x48, !PT ;  /* 0x8000000010107812 */ /* 0x000fe200078e4839 */
[----:B------:R-:W-:Y:S06]  /*3da0*/  BRA `(.L_x_86) ;  /* 0x00000000000c7947 */ /* 0x000fec0003800000 */
.L_x_79:
[----:B------:R-:W0:Y:S01]  /*3db0*/  MUFU.RSQ R16, -QNAN ;  /* 0xffc0000000107908 */ /* 0x000e220000001400 */
[----:B------:R-:W-:Y:S05]  /*3dc0*/  BRA `(.L_x_86) ;  /* 0x0000000000047947 */ /* 0x000fea0003800000 */
.L_x_78:
[----:B------:R-:W-:-:S07]  /*3dd0*/  FADD.FTZ R16, R57, R16 ;  /* 0x0000001039107221 */ /* 0x000fce0000010000 */
.L_x_86:
[----:B------:R-:W-:Y:S05]  /*3de0*/  BSYNC.RECONVERGENT B2 ;  /* 0x0000000000027941 */ /* 0x000fea0003800200 */
.L_x_76:
[----:B------:R-:W-:-:S04]  /*3df0*/  HFMA2 R19, -RZ, RZ, 0, 0 ;  /* 0x00000000ff137431 */ /* 0x000fc800000001ff */
[----:B0-----:R-:W-:Y:S05]  /*3e00*/  RET.REL.NODEC R18 `(_Z17softmax_attentionPKfS0_S0_Pfiii) ;  /* 0xffffffc0127c7950 */ /* 0x001fea0003c3ffff */
.L_x_87:
[----:B------:R-:W-:-:S00]  /*3e10*/  BRA `(.L_x_87) ;  /* 0xfffffffc00fc7947 */ /* 0x000fc0000383ffff */
[----:B------:R-:W-:-:S00]  /*3e20*/  NOP ;  /* 0x0000000000007918 */ /* 0x000fc00000000000 */
        /* <DEDUP_REMOVED lines=13> */
.L_x_89:


//--------------------- .nv.shared._Z17softmax_attentionPKfS0_S0_Pfiii --------------------------
	.section	.nv.shared._Z17softmax_attentionPKfS0_S0_Pfiii,"aw",@nobits
	.sectionflags	@""
	.align	4
.nv.shared._Z17softmax_attentionPKfS0_S0_Pfiii:
	.zero		13320


//--------------------- .nv.shared.reserved.0     --------------------------
	.section	.nv.shared.reserved.0,"aw",@nobits
	.weak		__nv_reservedSMEM_offset_0_alias
	.size		__nv_reservedSMEM_offset_0_alias, 0, 64
	.other		__nv_reservedSMEM_offset_0_alias,@"STO_CUDA_RESERVED_SHARED STV_DEFAULT"
__nv_reservedSMEM_offset_0_alias:
	.zero		0
	.zero		64


//--------------------- .nv.constant0._Z17softmax_attentionPKfS0_S0_Pfiii --------------------------
	.section	.nv.constant0._Z17softmax_attentionPKfS0_S0_Pfiii,"a",@progbits
	.sectionflags	@""
	.align	4
.nv.constant0._Z17softmax_attentionPKfS0_S0_Pfiii:
	.zero		940


//--------------------- SYMBOLS --------------------------

	.type		.nv.reservedSmem.offset0,@object
	.size		.nv.reservedSmem.offset0,0x4
	.type		.nv.reservedSmem.cap,@object
	.size		.nv.reservedSmem.cap,0x4
